	.target	sm_90a

	.elftype	@"ET_EXEC"


//--------------------- .note.nv.tkinfo           --------------------------
	.section	.note.nv.tkinfo,"",@"SHT_NOTE"
	.sectionflags	@"SHF_NOTE_NV_TKINFO"
	.tkinfo
        /*0018*/ 	.word	0x00000002
        /*0030*/ 	.string	""
        /*0030*/ 	.string	"ptxas"
        /*0030*/ 	.string	"Cuda compilation tools, release 13.0, V13.0.88"
        /*0030*/ 	.string	"Build cuda_13.0.r13.0/compiler.36424714_0"
        /*0030*/ 	.string	"-arch sm_90a -m 64 "



//--------------------- .note.nv.cuinfo           --------------------------
	.section	.note.nv.cuinfo,"",@"SHT_NOTE"
	.sectionflags	@"SHF_NOTE_NV_CUINFO"
        /*0018*/ 	.short	0x0002
        /*001a*/ 	.short	0x005a
        /*001c*/ 	.short	0x0082
	.zero		2


//--------------------- .nv.info                  --------------------------
	.section	.nv.info,"",@"SHT_CUDA_INFO"
	.align	4


	//----- nvinfo : EIATTR_REGCOUNT
	.align		4
        /*0000*/ 	.byte	0x04, 0x2f
        /*0002*/ 	.short	(.L_15 - .L_14)
	.align		4
.L_14:
        /*0004*/ 	.word	index@(_ZN7cutlass13device_kernelINS_4gemm6kernel13GemmUniversalIN4cute5tupleIJiiiiEEENS1_10collective13CollectiveMmaINS1_34MainloopSm90TmaGmmaWarpSpecializedILi7ENS5_IJNS4_1CILi1EEENSA_ILi2EEESB_EEENS1_35KernelTmaWarpSpecializedCooperativeEEENS5_IJNSA_ILi128EEESG_NSA_ILi64EEEEEENS_6half_tENS5_IJSB_llEEESJ_NS5_IJlSB_lEEENS4_8TiledMMAINS4_8MMA_AtomIJNS4_4SM904GMMA26MMA_64x128x16_F32F16F16_SSILNSP_5MajorE1ELSR_0ELNSP_7ScaleInE1ELSS_1EEEEEENS4_6LayoutINS5_IJSC_SB_SB_EEENS5_IJSB_NSA_ILi0EEESX_EEEEENS5_IJNS4_10UnderscoreES10_S10_EEEEENS4_23SM90_TMA_LOAD_MULTICASTENS4_14ComposedLayoutINS4_7SwizzleILi3ELi4ELi3EEENS4_18smem_ptr_flag_bitsILi16EEENSV_INS5_IJSH_NSA_ILi8EEEEEENS5_IJSB_SH_EEEEEEEvNS4_8identityENS4_13SM90_TMA_LOADENS14_IS16_S18_NSV_INS5_IJS19_SH_EEENS5_IJSH_SB_EEEEEEEvS1E_EENS_8epilogue10collective6detail29Sm90TmaWarpSpecializedAdapterINS1M_15DefaultEpilogueISJ_SL_SL_NS1L_6thread17LinearCombinationISJ_Li1EffLNS1Q_9ScaleType4KindE0ELNS_15FloatRoundStyleE2ESJ_EENS1_15EpilogueDefaultEEEEEvvEEEEvNT_6ParamsE)
        /*0008*/ 	.word	0x000000a8


	//----- nvinfo : EIATTR_FRAME_SIZE
	.align		4
.L_15:
        /*000c*/ 	.byte	0x04, 0x11
        /*000e*/ 	.short	(.L_17 - .L_16)
	.align		4
.L_16:
        /*0010*/ 	.word	index@(_ZN7cutlass13device_kernelINS_4gemm6kernel13GemmUniversalIN4cute5tupleIJiiiiEEENS1_10collective13CollectiveMmaINS1_34MainloopSm90TmaGmmaWarpSpecializedILi7ENS5_IJNS4_1CILi1EEENSA_ILi2EEESB_EEENS1_35KernelTmaWarpSpecializedCooperativeEEENS5_IJNSA_ILi128EEESG_NSA_ILi64EEEEEENS_6half_tENS5_IJSB_llEEESJ_NS5_IJlSB_lEEENS4_8TiledMMAINS4_8MMA_AtomIJNS4_4SM904GMMA26MMA_64x128x16_F32F16F16_SSILNSP_5MajorE1ELSR_0ELNSP_7ScaleInE1ELSS_1EEEEEENS4_6LayoutINS5_IJSC_SB_SB_EEENS5_IJSB_NSA_ILi0EEESX_EEEEENS5_IJNS4_10UnderscoreES10_S10_EEEEENS4_23SM90_TMA_LOAD_MULTICASTENS4_14ComposedLayoutINS4_7SwizzleILi3ELi4ELi3EEENS4_18smem_ptr_flag_bitsILi16EEENSV_INS5_IJSH_NSA_ILi8EEEEEENS5_IJSB_SH_EEEEEEEvNS4_8identityENS4_13SM90_TMA_LOADENS14_IS16_S18_NSV_INS5_IJS19_SH_EEENS5_IJSH_SB_EEEEEEEvS1E_EENS_8epilogue10collective6detail29Sm90TmaWarpSpecializedAdapterINS1M_15DefaultEpilogueISJ_SL_SL_NS1L_6thread17LinearCombinationISJ_Li1EffLNS1Q_9ScaleType4KindE0ELNS_15FloatRoundStyleE2ESJ_EENS1_15EpilogueDefaultEEEEEvvEEEEvNT_6ParamsE)
        /*0014*/ 	.word	0x00000000


	//----- nvinfo : EIATTR_MIN_STACK_SIZE
	.align		4
.L_17:
        /*0018*/ 	.byte	0x04, 0x12
        /*001a*/ 	.short	(.L_19 - .L_18)
	.align		4
.L_18:
        /*001c*/ 	.word	index@(_ZN7cutlass13device_kernelINS_4gemm6kernel13GemmUniversalIN4cute5tupleIJiiiiEEENS1_10collective13CollectiveMmaINS1_34MainloopSm90TmaGmmaWarpSpecializedILi7ENS5_IJNS4_1CILi1EEENSA_ILi2EEESB_EEENS1_35KernelTmaWarpSpecializedCooperativeEEENS5_IJNSA_ILi128EEESG_NSA_ILi64EEEEEENS_6half_tENS5_IJSB_llEEESJ_NS5_IJlSB_lEEENS4_8TiledMMAINS4_8MMA_AtomIJNS4_4SM904GMMA26MMA_64x128x16_F32F16F16_SSILNSP_5MajorE1ELSR_0ELNSP_7ScaleInE1ELSS_1EEEEEENS4_6LayoutINS5_IJSC_SB_SB_EEENS5_IJSB_NSA_ILi0EEESX_EEEEENS5_IJNS4_10UnderscoreES10_S10_EEEEENS4_23SM90_TMA_LOAD_MULTICASTENS4_14ComposedLayoutINS4_7SwizzleILi3ELi4ELi3EEENS4_18smem_ptr_flag_bitsILi16EEENSV_INS5_IJSH_NSA_ILi8EEEEEENS5_IJSB_SH_EEEEEEEvNS4_8identityENS4_13SM90_TMA_LOADENS14_IS16_S18_NSV_INS5_IJS19_SH_EEENS5_IJSH_SB_EEEEEEEvS1E_EENS_8epilogue10collective6detail29Sm90TmaWarpSpecializedAdapterINS1M_15DefaultEpilogueISJ_SL_SL_NS1L_6thread17LinearCombinationISJ_Li1EffLNS1Q_9ScaleType4KindE0ELNS_15FloatRoundStyleE2ESJ_EENS1_15EpilogueDefaultEEEEEvvEEEEvNT_6ParamsE)
        /*0020*/ 	.word	0x00000000
.L_19:


//--------------------- .nv.compat                --------------------------
	.section	.nv.compat,"",@"SHT_CUDA_COMPAT_INFO"
	.align	4
        /*0000*/ 	.byte	0x02, 0x09, 0x01, 0x00, 0x02, 0x02, 0x04, 0x00, 0x02, 0x05, 0x05, 0x00, 0x03, 0x07, 0x01, 0x01
        /*0010*/ 	.byte	0x02, 0x03, 0x01, 0x00, 0x02, 0x06, 0x01, 0x00, 0x04, 0x0b, 0x08, 0x00, 0x00, 0x00, 0x00, 0x00
        /*0020*/ 	.byte	0x00, 0x00, 0x00, 0x00


//--------------------- .nv.info._ZN7cutlass13device_kernelINS_4gemm6kernel13GemmUniversalIN4cute5tupleIJiiiiEEENS1_10collective13CollectiveMmaINS1_34MainloopSm90TmaGmmaWarpSpecializedILi7ENS5_IJNS4_1CILi1EEENSA_ILi2EEESB_EEENS1_35KernelTmaWarpSpecializedCooperativeEEENS5_IJNSA_ILi128EEESG_NSA_ILi64EEEEEENS_6half_tENS5_IJSB_llEEESJ_NS5_IJlSB_lEEENS4_8TiledMMAINS4_8MMA_AtomIJNS4_4SM904GMMA26MMA_64x128x16_F32F16F16_SSILNSP_5MajorE1ELSR_0ELNSP_7ScaleInE1ELSS_1EEEEEENS4_6LayoutINS5_IJSC_SB_SB_EEENS5_IJSB_NSA_ILi0EEESX_EEEEENS5_IJNS4_10UnderscoreES10_S10_EEEEENS4_23SM90_TMA_LOAD_MULTICASTENS4_14ComposedLayoutINS4_7SwizzleILi3ELi4ELi3EEENS4_18smem_ptr_flag_bitsILi16EEENSV_INS5_IJSH_NSA_ILi8EEEEEENS5_IJSB_SH_EEEEEEEvNS4_8identityENS4_13SM90_TMA_LOADENS14_IS16_S18_NSV_INS5_IJS19_SH_EEENS5_IJSH_SB_EEEEEEEvS1E_EENS_8epilogue10collective6detail29Sm90TmaWarpSpecializedAdapterINS1M_15DefaultEpilogueISJ_SL_SL_NS1L_6thread17LinearCombinationISJ_Li1EffLNS1Q_9ScaleType4KindE0ELNS_15FloatRoundStyleE2ESJ_EENS1_15EpilogueDefaultEEEEEvvEEEEvNT_6ParamsE --------------------------
	.section	.nv.info._ZN7cutlass13device_kernelINS_4gemm6kernel13GemmUniversalIN4cute5tupleIJiiiiEEENS1_10collective13CollectiveMmaINS1_34MainloopSm90TmaGmmaWarpSpecializedILi7ENS5_IJNS4_1CILi1EEENSA_ILi2EEESB_EEENS1_35KernelTmaWarpSpecializedCooperativeEEENS5_IJNSA_ILi128EEESG_NSA_ILi64EEEEEENS_6half_tENS5_IJSB_llEEESJ_NS5_IJlSB_lEEENS4_8TiledMMAINS4_8MMA_AtomIJNS4_4SM904GMMA26MMA_64x128x16_F32F16F16_SSILNSP_5MajorE1ELSR_0ELNSP_7ScaleInE1ELSS_1EEEEEENS4_6LayoutINS5_IJSC_SB_SB_EEENS5_IJSB_NSA_ILi0EEESX_EEEEENS5_IJNS4_10UnderscoreES10_S10_EEEEENS4_23SM90_TMA_LOAD_MULTICASTENS4_14ComposedLayoutINS4_7SwizzleILi3ELi4ELi3EEENS4_18smem_ptr_flag_bitsILi16EEENSV_INS5_IJSH_NSA_ILi8EEEEEENS5_IJSB_SH_EEEEEEEvNS4_8identityENS4_13SM90_TMA_LOADENS14_IS16_S18_NSV_INS5_IJS19_SH_EEENS5_IJSH_SB_EEEEEEEvS1E_EENS_8epilogue10collective6detail29Sm90TmaWarpSpecializedAdapterINS1M_15DefaultEpilogueISJ_SL_SL_NS1L_6thread17LinearCombinationISJ_Li1EffLNS1Q_9ScaleType4KindE0ELNS_15FloatRoundStyleE2ESJ_EENS1_15EpilogueDefaultEEEEEvvEEEEvNT_6ParamsE,"",@"SHT_CUDA_INFO"
	.sectionflags	@""
	.align	4


	//----- nvinfo : EIATTR_CUDA_API_VERSION
	.align		4
        /*0000*/ 	.byte	0x04, 0x37
        /*0002*/ 	.short	(.L_21 - .L_20)
.L_20:
        /*0004*/ 	.word	0x00000082


	//----- nvinfo : EIATTR_KPARAM_INFO
	.align		4
.L_21:
        /*0008*/ 	.byte	0x04, 0x17
        /*000a*/ 	.short	(.L_23 - .L_22)
.L_22:
        /*000c*/ 	.word	0x00000000
        /*0010*/ 	.short	0x0000
        /*0012*/ 	.short	0x0070
        /*0014*/ 	.byte	0x00, 0xf0, 0x01, 0x10


	//----- nvinfo : EIATTR_SPARSE_MMA_MASK
	.align		4
.L_23:
        /*0018*/ 	.byte	0x03, 0x50
        /*001a*/ 	.short	0x0000


	//----- nvinfo : EIATTR_MAXREG_COUNT
	.align		4
        /*001c*/ 	.byte	0x03, 0x1b
        /*001e*/ 	.short	0x00a8


	//----- nvinfo : EIATTR_NUM_BARRIERS
	.align		4
        /*0020*/ 	.byte	0x02, 0x4c
        /*0022*/ 	.byte	0x01
	.zero		1


	//----- nvinfo : EIATTR_EXTERNS
	.align		4
        /*0024*/ 	.byte	0x04, 0x0f
        /*0026*/ 	.short	(.L_25 - .L_24)


	//   ....[0]....
	.align		4
.L_24:
        /*0028*/ 	.word	index@(__assertfail)


	//----- nvinfo : EIATTR_MERCURY_ISA_VERSION
	.align		4
.L_25:
        /*002c*/ 	.byte	0x03, 0x5f
        /*002e*/ 	.short	0x0101


	//----- nvinfo : EIATTR_INT_WARP_WIDE_INSTR_OFFSETS
	.align		4
        /*0030*/ 	.byte	0x04, 0x31
        /*0032*/ 	.short	(.L_27 - .L_26)


	//   ....[0]....
.L_26:
        /*0034*/ 	.word	0x000004b0


	//   ....[1]....
        /*0038*/ 	.word	0x000004d0


	//   ....[2]....
        /*003c*/ 	.word	0x00000680


	//----- nvinfo : EIATTR_COOP_GROUP_MASK_REGIDS
	.align		4
.L_27:
        /*0040*/ 	.byte	0x04, 0x29
        /*0042*/ 	.short	(.L_29 - .L_28)


	//   ....[0]....
.L_28:
        /*0044*/ 	.word	0xffffffff


	//   ....[1]....
        /*0048*/ 	.word	0xffffffff


	//   ....[2]....
        /*004c*/ 	.word	0xffffffff


	//   ....[3]....
        /*0050*/ 	.word	0xffffffff


	//   ....[4]....
        /*0054*/ 	.word	0xffffffff


	//   ....[5]....
        /*0058*/ 	.word	0xffffffff


	//----- nvinfo : EIATTR_COOP_GROUP_INSTR_OFFSETS
	.align		4
.L_29:
        /*005c*/ 	.byte	0x04, 0x28
        /*005e*/ 	.short	(.L_31 - .L_30)


	//   ....[0]....
.L_30:
        /*0060*/ 	.word	0x00000060


	//   ....[1]....
        /*0064*/ 	.word	0x00000070


	//   ....[2]....
        /*0068*/ 	.word	0x00000130


	//   ....[3]....
        /*006c*/ 	.word	0x00000320


	//   ....[4]....
        /*0070*/ 	.word	0x000007f0


	//   ....[5]....
        /*0074*/ 	.word	0x00001470


	//----- nvinfo : EIATTR_REG_RECONFIG
	.align		4
.L_31:
        /*0078*/ 	.byte	0x01, 0x54
	.zero		2


	//----- nvinfo : EIATTR_SYSCALL_OFFSETS
	.align		4
        /*007c*/ 	.byte	0x04, 0x46
        /*007e*/ 	.short	(.L_33 - .L_32)


	//   ....[0]....
.L_32:
        /*0080*/ 	.word	0x00001650


	//----- nvinfo : EIATTR_MBARRIER_INSTR_OFFSETS
	.align		4
.L_33:
        /*0084*/ 	.byte	0x04, 0x39
        /*0086*/ 	.short	(.L_35 - .L_34)


	//   ....[0]....
.L_34:
        /*0088*/ 	.word	0x00000230
        /*008c*/ 	.word	0x000000ff
        /*0090*/ 	.word	0x00000000
        /*0094*/ 	.short	0x0100
        /*0096*/ 	.byte	0x08
	.zero		1


	//   ....[1]....
        /*0098*/ 	.word	0x00000240
        /*009c*/ 	.word	0x000000ff
        /*00a0*/ 	.word	0x00000038
        /*00a4*/ 	.short	0x0100
        /*00a6*/ 	.byte	0x08
	.zero		1


	//   ....[2]....
        /*00a8*/ 	.word	0x00000250
        /*00ac*/ 	.word	0x000000ff
        /*00b0*/ 	.word	0x00000008
        /*00b4*/ 	.short	0x0100
        /*00b6*/ 	.byte	0x08
	.zero		1


	//   ....[3]....
        /*00b8*/ 	.word	0x00000260
        /*00bc*/ 	.word	0x000000ff
        /*00c0*/ 	.word	0x00000040
        /*00c4*/ 	.short	0x0100
        /*00c6*/ 	.byte	0x08
	.zero		1


	//   ....[4]....
        /*00c8*/ 	.word	0x00000270
        /*00cc*/ 	.word	0x000000ff
        /*00d0*/ 	.word	0x00000010
        /*00d4*/ 	.short	0x0100
        /*00d6*/ 	.byte	0x08
	.zero		1


	//   ....[5]....
        /*00d8*/ 	.word	0x00000280
        /*00dc*/ 	.word	0x000000ff
        /*00e0*/ 	.word	0x00000048
        /*00e4*/ 	.short	0x0100
        /*00e6*/ 	.byte	0x08
	.zero		1


	//   ....[6]....
        /*00e8*/ 	.word	0x00000290
        /*00ec*/ 	.word	0x000000ff
        /*00f0*/ 	.word	0x00000018
        /*00f4*/ 	.short	0x0100
        /*00f6*/ 	.byte	0x08
	.zero		1


	//   ....[7]....
        /*00f8*/ 	.word	0x000002a0
        /*00fc*/ 	.word	0x000000ff
        /*0100*/ 	.word	0x00000050
        /*0104*/ 	.short	0x0100
        /*0106*/ 	.byte	0x08
	.zero		1


	//   ....[8]....
        /*0108*/ 	.word	0x000002b0
        /*010c*/ 	.word	0x000000ff
        /*0110*/ 	.word	0x00000020
        /*0114*/ 	.short	0x0100
        /*0116*/ 	.byte	0x08
	.zero		1


	//   ....[9]....
        /*0118*/ 	.word	0x000002c0
        /*011c*/ 	.word	0x000000ff
        /*0120*/ 	.word	0x00000058
        /*0124*/ 	.short	0x0100
        /*0126*/ 	.byte	0x08
	.zero		1


	//   ....[10]....
        /*0128*/ 	.word	0x000002d0
        /*012c*/ 	.word	0x000000ff
        /*0130*/ 	.word	0x00000028
        /*0134*/ 	.short	0x0100
        /*0136*/ 	.byte	0x08
	.zero		1


	//   ....[11]....
        /*0138*/ 	.word	0x000002e0
        /*013c*/ 	.word	0x000000ff
        /*0140*/ 	.word	0x00000060
        /*0144*/ 	.short	0x0100
        /*0146*/ 	.byte	0x08
	.zero		1


	//   ....[12]....
        /*0148*/ 	.word	0x000002f0
        /*014c*/ 	.word	0x000000ff
        /*0150*/ 	.word	0x00000030
        /*0154*/ 	.short	0x0100
        /*0156*/ 	.byte	0x08
	.zero		1


	//   ....[13]....
        /*0158*/ 	.word	0x00000300
        /*015c*/ 	.word	0x000000ff
        /*0160*/ 	.word	0x00000068
        /*0164*/ 	.short	0x0100
        /*0166*/ 	.byte	0x08
	.zero		1


	//   ....[14]....
        /*0168*/ 	.word	0x00000710
        /*016c*/ 	.word	0x000000ff
        /*0170*/ 	.word	0x00000080
        /*0174*/ 	.short	0x0100
        /*0176*/ 	.byte	0x06
	.zero		1


	//   ....[15]....
        /*0178*/ 	.word	0x000007a0
        /*017c*/ 	.word	0x000000ff
        /*0180*/ 	.word	0x00000088
        /*0184*/ 	.short	0x0100
        /*0186*/ 	.byte	0x06
	.zero		1


	//   ....[16]....
        /*0188*/ 	.word	0x00001710
        /*018c*/ 	.word	0x00000003
        /*0190*/ 	.word	0x00000000
        /*0194*/ 	.short	0x010a
        /*0196*/ 	.byte	0x3f
	.zero		1


	//   ....[17]....
        /*0198*/ 	.word	0x00001770
        /*019c*/ 	.word	0x00000003
        /*01a0*/ 	.word	0x00000000
        /*01a4*/ 	.short	0x010a
        /*01a6*/ 	.byte	0x3f
	.zero		1


	//   ....[18]....
        /*01a8*/ 	.word	0x00001af0
        /*01ac*/ 	.word	0x00000005
        /*01b0*/ 	.word	0x00000000
        /*01b4*/ 	.short	0x010a
        /*01b6*/ 	.byte	0x3f
	.zero		1


	//   ....[19]....
        /*01b8*/ 	.word	0x00001b30
        /*01bc*/ 	.word	0x00000005
        /*01c0*/ 	.word	0x00000000
        /*01c4*/ 	.short	0x010a
        /*01c6*/ 	.byte	0x3f
	.zero		1


	//   ....[20]....
        /*01c8*/ 	.word	0x00001d90
        /*01cc*/ 	.word	0x00000004
        /*01d0*/ 	.word	0x00000000
        /*01d4*/ 	.short	0x0101
        /*01d6*/ 	.byte	0x3f
	.zero		1


	//   ....[21]....
        /*01d8*/ 	.word	0x00001fb0
        /*01dc*/ 	.word	0x00000000
        /*01e0*/ 	.word	0x00000000
        /*01e4*/ 	.short	0x0101
        /*01e6*/ 	.byte	0x3f
	.zero		1


	//   ....[22]....
        /*01e8*/ 	.word	0x000070c0
        /*01ec*/ 	.word	0x00000016
        /*01f0*/ 	.word	0x00000038
        /*01f4*/ 	.short	0x010a
        /*01f6*/ 	.byte	0x3f
	.zero		1


	//   ....[23]....
        /*01f8*/ 	.word	0x00007530
        /*01fc*/ 	.word	0x00000006
        /*0200*/ 	.word	0x00000088
        /*0204*/ 	.short	0x0101
        /*0206*/ 	.byte	0x3f
	.zero		1


	//   ....[24]....
        /*0208*/ 	.word	0x00007c20
        /*020c*/ 	.word	0x00000007
        /*0210*/ 	.word	0x00000000
        /*0214*/ 	.short	0x010a
        /*0216*/ 	.byte	0x3f
	.zero		1


	//   ....[25]....
        /*0218*/ 	.word	0x00007ca0
        /*021c*/ 	.word	0x00000008
        /*0220*/ 	.word	0x00000000
        /*0224*/ 	.short	0x010a
        /*0226*/ 	.byte	0x3f
	.zero		1


	//   ....[26]....
        /*0228*/ 	.word	0x00007d30
        /*022c*/ 	.word	0x00000009
        /*0230*/ 	.word	0x00000000
        /*0234*/ 	.short	0x010a
        /*0236*/ 	.byte	0x3f
	.zero		1


	//   ....[27]....
        /*0238*/ 	.word	0x00007dc0
        /*023c*/ 	.word	0x00000008
        /*0240*/ 	.word	0x00000000
        /*0244*/ 	.short	0x010a
        /*0246*/ 	.byte	0x3f
	.zero		1


	//   ....[28]....
        /*0248*/ 	.word	0x00007e50
        /*024c*/ 	.word	0x00000009
        /*0250*/ 	.word	0x00000000
        /*0254*/ 	.short	0x010a
        /*0256*/ 	.byte	0x3f
	.zero		1


	//   ....[29]....
        /*0258*/ 	.word	0x00007ee0
        /*025c*/ 	.word	0x00000006
        /*0260*/ 	.word	0x00000000
        /*0264*/ 	.short	0x010a
        /*0266*/ 	.byte	0x3f
	.zero		1


	//   ....[30]....
        /*0268*/ 	.word	0x00007f70
        /*026c*/ 	.word	0x00000003
        /*0270*/ 	.word	0x00000000
        /*0274*/ 	.short	0x010a
        /*0276*/ 	.byte	0x3f
	.zero		1


	//   ....[31]....
        /*0278*/ 	.word	0x00007fd0
        /*027c*/ 	.word	0x00000003
        /*0280*/ 	.word	0x00000000
        /*0284*/ 	.short	0x010a
        /*0286*/ 	.byte	0x3f
	.zero		1


	//   ....[32]....
        /*0288*/ 	.word	0x00008020
        /*028c*/ 	.word	0x00000005
        /*0290*/ 	.word	0x00000000
        /*0294*/ 	.short	0x010a
        /*0296*/ 	.byte	0x3f
	.zero		1


	//   ....[33]....
        /*0298*/ 	.word	0x000080f0
        /*029c*/ 	.word	0x00000016
        /*02a0*/ 	.word	0x00000038
        /*02a4*/ 	.short	0x010a
        /*02a6*/ 	.byte	0x3f
	.zero		1


	//   ....[34]....
        /*02a8*/ 	.word	0x000081c0
        /*02ac*/ 	.word	0x00000007
        /*02b0*/ 	.word	0x00000000
        /*02b4*/ 	.short	0x010a
        /*02b6*/ 	.byte	0x3f
	.zero		1


	//   ....[35]....
        /*02b8*/ 	.word	0x00008210
        /*02bc*/ 	.word	0x00000008
        /*02c0*/ 	.word	0x00000000
        /*02c4*/ 	.short	0x010a
        /*02c6*/ 	.byte	0x3f
	.zero		1


	//   ....[36]....
        /*02c8*/ 	.word	0x00008260
        /*02cc*/ 	.word	0x00000009
        /*02d0*/ 	.word	0x00000000
        /*02d4*/ 	.short	0x010a
        /*02d6*/ 	.byte	0x3f
	.zero		1


	//   ....[37]....
        /*02d8*/ 	.word	0x000082b0
        /*02dc*/ 	.word	0x00000008
        /*02e0*/ 	.word	0x00000000
        /*02e4*/ 	.short	0x010a
        /*02e6*/ 	.byte	0x3f
	.zero		1


	//   ....[38]....
        /*02e8*/ 	.word	0x00008300
        /*02ec*/ 	.word	0x00000009
        /*02f0*/ 	.word	0x00000000
        /*02f4*/ 	.short	0x010a
        /*02f6*/ 	.byte	0x3f
	.zero		1


	//   ....[39]....
        /*02f8*/ 	.word	0x00008350
        /*02fc*/ 	.word	0x00000006
        /*0300*/ 	.word	0x00000000
        /*0304*/ 	.short	0x010a
        /*0306*/ 	.byte	0x3f
	.zero		1


	//----- nvinfo : EIATTR_NUM_MBARRIERS
	.align		4
.L_35:
        /*0308*/ 	.byte	0x03, 0x38
        /*030a*/ 	.short	0x0010


	//----- nvinfo : EIATTR_EXIT_INSTR_OFFSETS
	.align		4
        /*030c*/ 	.byte	0x04, 0x1c
        /*030e*/ 	.short	(.L_37 - .L_36)


	//   ....[0]....
.L_36:
        /*0310*/ 	.word	0x000009c0


	//   ....[1]....
        /*0314*/ 	.word	0x000011d0


	//   ....[2]....
        /*0318*/ 	.word	0x00006840


	//   ....[3]....
        /*031c*/ 	.word	0x00006da0


	//   ....[4]....
        /*0320*/ 	.word	0x00007fc0


	//----- nvinfo : EIATTR_MAX_THREADS
	.align		4
.L_37:
        /*0324*/ 	.byte	0x04, 0x05
        /*0326*/ 	.short	(.L_39 - .L_38)
.L_38:
        /*0328*/ 	.word	0x00000180
        /*032c*/ 	.word	0x00000001
        /*0330*/ 	.word	0x00000001


	//----- nvinfo : EIATTR_CRS_STACK_SIZE
	.align		4
.L_39:
        /*0334*/ 	.byte	0x04, 0x1e
        /*0336*/ 	.short	(.L_41 - .L_40)
.L_40:
        /*0338*/ 	.word	0x00000000


	//----- nvinfo : EIATTR_CBANK_PARAM_SIZE
	.align		4
.L_41:
        /*033c*/ 	.byte	0x03, 0x19
        /*033e*/ 	.short	0x0470


	//----- nvinfo : EIATTR_PARAM_CBANK
	.align		4
        /*0340*/ 	.byte	0x04, 0x0a
        /*0342*/ 	.short	(.L_43 - .L_42)
	.align		4
.L_42:
        /*0344*/ 	.word	index@(.nv.constant0._ZN7cutlass13device_kernelINS_4gemm6kernel13GemmUniversalIN4cute5tupleIJiiiiEEENS1_10collective13CollectiveMmaINS1_34MainloopSm90TmaGmmaWarpSpecializedILi7ENS5_IJNS4_1CILi1EEENSA_ILi2EEESB_EEENS1_35KernelTmaWarpSpecializedCooperativeEEENS5_IJNSA_ILi128EEESG_NSA_ILi64EEEEEENS_6half_tENS5_IJSB_llEEESJ_NS5_IJlSB_lEEENS4_8TiledMMAINS4_8MMA_AtomIJNS4_4SM904GMMA26MMA_64x128x16_F32F16F16_SSILNSP_5MajorE1ELSR_0ELNSP_7ScaleInE1ELSS_1EEEEEENS4_6LayoutINS5_IJSC_SB_SB_EEENS5_IJSB_NSA_ILi0EEESX_EEEEENS5_IJNS4_10UnderscoreES10_S10_EEEEENS4_23SM90_TMA_LOAD_MULTICASTENS4_14ComposedLayoutINS4_7SwizzleILi3ELi4ELi3EEENS4_18smem_ptr_flag_bitsILi16EEENSV_INS5_IJSH_NSA_ILi8EEEEEENS5_IJSB_SH_EEEEEEEvNS4_8identityENS4_13SM90_TMA_LOADENS14_IS16_S18_NSV_INS5_IJS19_SH_EEENS5_IJSH_SB_EEEEEEEvS1E_EENS_8epilogue10collective6detail29Sm90TmaWarpSpecializedAdapterINS1M_15DefaultEpilogueISJ_SL_SL_NS1L_6thread17LinearCombinationISJ_Li1EffLNS1Q_9ScaleType4KindE0ELNS_15FloatRoundStyleE2ESJ_EENS1_15EpilogueDefaultEEEEEvvEEEEvNT_6ParamsE)
        /*0348*/ 	.short	0x0210
        /*034a*/ 	.short	0x0470


	//----- nvinfo : EIATTR_SW_WAR
	.align		4
.L_43:
        /*034c*/ 	.byte	0x04, 0x36
        /*034e*/ 	.short	(.L_45 - .L_44)
.L_44:
        /*0350*/ 	.word	0x00000008
.L_45:


//--------------------- .nv.callgraph             --------------------------
	.section	.nv.callgraph,"",@"SHT_CUDA_CALLGRAPH"
	.align	4
	.sectionentsize	8
	.align		4
        /*0000*/ 	.word	0x00000000
	.align		4
        /*0004*/ 	.word	0xffffffff
	.align		4
        /*0008*/ 	.word	index@(_ZN7cutlass13device_kernelINS_4gemm6kernel13GemmUniversalIN4cute5tupleIJiiiiEEENS1_10collective13CollectiveMmaINS1_34MainloopSm90TmaGmmaWarpSpecializedILi7ENS5_IJNS4_1CILi1EEENSA_ILi2EEESB_EEENS1_35KernelTmaWarpSpecializedCooperativeEEENS5_IJNSA_ILi128EEESG_NSA_ILi64EEEEEENS_6half_tENS5_IJSB_llEEESJ_NS5_IJlSB_lEEENS4_8TiledMMAINS4_8MMA_AtomIJNS4_4SM904GMMA26MMA_64x128x16_F32F16F16_SSILNSP_5MajorE1ELSR_0ELNSP_7ScaleInE1ELSS_1EEEEEENS4_6LayoutINS5_IJSC_SB_SB_EEENS5_IJSB_NSA_ILi0EEESX_EEEEENS5_IJNS4_10UnderscoreES10_S10_EEEEENS4_23SM90_TMA_LOAD_MULTICASTENS4_14ComposedLayoutINS4_7SwizzleILi3ELi4ELi3EEENS4_18smem_ptr_flag_bitsILi16EEENSV_INS5_IJSH_NSA_ILi8EEEEEENS5_IJSB_SH_EEEEEEEvNS4_8identityENS4_13SM90_TMA_LOADENS14_IS16_S18_NSV_INS5_IJS19_SH_EEENS5_IJSH_SB_EEEEEEEvS1E_EENS_8epilogue10collective6detail29Sm90TmaWarpSpecializedAdapterINS1M_15DefaultEpilogueISJ_SL_SL_NS1L_6thread17LinearCombinationISJ_Li1EffLNS1Q_9ScaleType4KindE0ELNS_15FloatRoundStyleE2ESJ_EENS1_15EpilogueDefaultEEEEEvvEEEEvNT_6ParamsE)
	.align		4
        /*000c*/ 	.word	index@(__assertfail)
	.align		4
        /*0010*/ 	.word	0x00000000
	.align		4
        /*0014*/ 	.word	0xfffffffe
	.align		4
        /*0018*/ 	.word	0x00000000
	.align		4
        /*001c*/ 	.word	0xfffffffd
	.align		4
        /*0020*/ 	.word	0x00000000
	.align		4
        /*0024*/ 	.word	0xfffffffc


//--------------------- .nv.constant4             --------------------------
	.section	.nv.constant4,"a",@progbits
	.align	8
	.align		8
.nv.constant4:
        /*0000*/ 	.dword	__assertfail
	.align		8
        /*0008*/ 	.dword	__unnamed_1
	.align		8
        /*0010*/ 	.dword	_ZN40_INTERNAL_eb938222_4_k_cu_7c3ec796_353694cuda3std3__45__cpo5beginE
	.align		8
        /*0018*/ 	.dword	_ZN40_INTERNAL_eb938222_4_k_cu_7c3ec796_353694cuda3std3__45__cpo3endE
	.align		8
        /*0020*/ 	.dword	_ZN40_INTERNAL_eb938222_4_k_cu_7c3ec796_353694cuda3std3__45__cpo6cbeginE
	.align		8
        /*0028*/ 	.dword	_ZN40_INTERNAL_eb938222_4_k_cu_7c3ec796_353694cuda3std3__45__cpo4cendE
	.align		8
        /*0030*/ 	.dword	_ZN40_INTERNAL_eb938222_4_k_cu_7c3ec796_353694cuda3std3__442_GLOBAL__N__eb938222_4_k_cu_7c3ec796_353696ignoreE
	.align		8
        /*0038*/ 	.dword	_ZN40_INTERNAL_eb938222_4_k_cu_7c3ec796_353694cuda3std3__419piecewise_constructE
	.align		8
        /*0040*/ 	.dword	_ZN40_INTERNAL_eb938222_4_k_cu_7c3ec796_353694cuda3std3__48in_placeE
	.align		8
        /*0048*/ 	.dword	_ZN40_INTERNAL_eb938222_4_k_cu_7c3ec796_353694cuda3std6ranges3__45__cpo4swapE
	.align		8
        /*0050*/ 	.dword	_ZN40_INTERNAL_eb938222_4_k_cu_7c3ec796_353694cuda3std6ranges3__45__cpo9iter_moveE
	.align		8
        /*0058*/ 	.dword	_ZN40_INTERNAL_eb938222_4_k_cu_7c3ec796_353694cute7productE
	.align		8
        /*0060*/ 	.dword	_ZN40_INTERNAL_eb938222_4_k_cu_7c3ec796_353694cute1_E
	.align		8
        /*0068*/ 	.dword	$str$22
	.align		8
        /*0070*/ 	.dword	$str$23


//--------------------- .text._ZN7cutlass13device_kernelINS_4gemm6kernel13GemmUniversalIN4cute5tupleIJiiiiEEENS1_10collective13CollectiveMmaINS1_34MainloopSm90TmaGmmaWarpSpecializedILi7ENS5_IJNS4_1CILi1EEENSA_ILi2EEESB_EEENS1_35KernelTmaWarpSpecializedCooperativeEEENS5_IJNSA_ILi128EEESG_NSA_ILi64EEEEEENS_6half_tENS5_IJSB_llEEESJ_NS5_IJlSB_lEEENS4_8TiledMMAINS4_8MMA_AtomIJNS4_4SM904GMMA26MMA_64x128x16_F32F16F16_SSILNSP_5MajorE1ELSR_0ELNSP_7ScaleInE1ELSS_1EEEEEENS4_6LayoutINS5_IJSC_SB_SB_EEENS5_IJSB_NSA_ILi0EEESX_EEEEENS5_IJNS4_10UnderscoreES10_S10_EEEEENS4_23SM90_TMA_LOAD_MULTICASTENS4_14ComposedLayoutINS4_7SwizzleILi3ELi4ELi3EEENS4_18smem_ptr_flag_bitsILi16EEENSV_INS5_IJSH_NSA_ILi8EEEEEENS5_IJSB_SH_EEEEEEEvNS4_8identityENS4_13SM90_TMA_LOADENS14_IS16_S18_NSV_INS5_IJS19_SH_EEENS5_IJSH_SB_EEEEEEEvS1E_EENS_8epilogue10collective6detail29Sm90TmaWarpSpecializedAdapterINS1M_15DefaultEpilogueISJ_SL_SL_NS1L_6thread17LinearCombinationISJ_Li1EffLNS1Q_9ScaleType4KindE0ELNS_15FloatRoundStyleE2ESJ_EENS1_15EpilogueDefaultEEEEEvvEEEEvNT_6ParamsE --------------------------
	.section	.text._ZN7cutlass13device_kernelINS_4gemm6kernel13GemmUniversalIN4cute5tupleIJiiiiEEENS1_10collective13CollectiveMmaINS1_34MainloopSm90TmaGmmaWarpSpecializedILi7ENS5_IJNS4_1CILi1EEENSA_ILi2EEESB_EEENS1_35KernelTmaWarpSpecializedCooperativeEEENS5_IJNSA_ILi128EEESG_NSA_ILi64EEEEEENS_6half_tENS5_IJSB_llEEESJ_NS5_IJlSB_lEEENS4_8TiledMMAINS4_8MMA_AtomIJNS4_4SM904GMMA26MMA_64x128x16_F32F16F16_SSILNSP_5MajorE1ELSR_0ELNSP_7ScaleInE1ELSS_1EEEEEENS4_6LayoutINS5_IJSC_SB_SB_EEENS5_IJSB_NSA_ILi0EEESX_EEEEENS5_IJNS4_10UnderscoreES10_S10_EEEEENS4_23SM90_TMA_LOAD_MULTICASTENS4_14ComposedLayoutINS4_7SwizzleILi3ELi4ELi3EEENS4_18smem_ptr_flag_bitsILi16EEENSV_INS5_IJSH_NSA_ILi8EEEEEENS5_IJSB_SH_EEEEEEEvNS4_8identityENS4_13SM90_TMA_LOADENS14_IS16_S18_NSV_INS5_IJS19_SH_EEENS5_IJSH_SB_EEEEEEEvS1E_EENS_8epilogue10collective6detail29Sm90TmaWarpSpecializedAdapterINS1M_15DefaultEpilogueISJ_SL_SL_NS1L_6thread17LinearCombinationISJ_Li1EffLNS1Q_9ScaleType4KindE0ELNS_15FloatRoundStyleE2ESJ_EENS1_15EpilogueDefaultEEEEEvvEEEEvNT_6ParamsE,"ax",@progbits
	.align	128
.text._ZN7cutlass13device_kernelINS_4gemm6kernel13GemmUniversalIN4cute5tupleIJiiiiEEENS1_10collective13CollectiveMmaINS1_34MainloopSm90TmaGmmaWarpSpecializedILi7ENS5_IJNS4_1CILi1EEENSA_ILi2EEESB_EEENS1_35KernelTmaWarpSpecializedCooperativeEEENS5_IJNSA_ILi128EEESG_NSA_ILi64EEEEEENS_6half_tENS5_IJSB_llEEESJ_NS5_IJlSB_lEEENS4_8TiledMMAINS4_8MMA_AtomIJNS4_4SM904GMMA26MMA_64x128x16_F32F16F16_SSILNSP_5MajorE1ELSR_0ELNSP_7ScaleInE1ELSS_1EEEEEENS4_6LayoutINS5_IJSC_SB_SB_EEENS5_IJSB_NSA_ILi0EEESX_EEEEENS5_IJNS4_10UnderscoreES10_S10_EEEEENS4_23SM90_TMA_LOAD_MULTICASTENS4_14ComposedLayoutINS4_7SwizzleILi3ELi4ELi3EEENS4_18smem_ptr_flag_bitsILi16EEENSV_INS5_IJSH_NSA_ILi8EEEEEENS5_IJSB_SH_EEEEEEEvNS4_8identityENS4_13SM90_TMA_LOADENS14_IS16_S18_NSV_INS5_IJS19_SH_EEENS5_IJSH_SB_EEEEEEEvS1E_EENS_8epilogue10collective6detail29Sm90TmaWarpSpecializedAdapterINS1M_15DefaultEpilogueISJ_SL_SL_NS1L_6thread17LinearCombinationISJ_Li1EffLNS1Q_9ScaleType4KindE0ELNS_15FloatRoundStyleE2ESJ_EENS1_15EpilogueDefaultEEEEEvvEEEEvNT_6ParamsE:
        .type           _ZN7cutlass13device_kernelINS_4gemm6kernel13GemmUniversalIN4cute5tupleIJiiiiEEENS1_10collective13CollectiveMmaINS1_34MainloopSm90TmaGmmaWarpSpecializedILi7ENS5_IJNS4_1CILi1EEENSA_ILi2EEESB_EEENS1_35KernelTmaWarpSpecializedCooperativeEEENS5_IJNSA_ILi128EEESG_NSA_ILi64EEEEEENS_6half_tENS5_IJSB_llEEESJ_NS5_IJlSB_lEEENS4_8TiledMMAINS4_8MMA_AtomIJNS4_4SM904GMMA26MMA_64x128x16_F32F16F16_SSILNSP_5MajorE1ELSR_0ELNSP_7ScaleInE1ELSS_1EEEEEENS4_6LayoutINS5_IJSC_SB_SB_EEENS5_IJSB_NSA_ILi0EEESX_EEEEENS5_IJNS4_10UnderscoreES10_S10_EEEEENS4_23SM90_TMA_LOAD_MULTICASTENS4_14ComposedLayoutINS4_7SwizzleILi3ELi4ELi3EEENS4_18smem_ptr_flag_bitsILi16EEENSV_INS5_IJSH_NSA_ILi8EEEEEENS5_IJSB_SH_EEEEEEEvNS4_8identityENS4_13SM90_TMA_LOADENS14_IS16_S18_NSV_INS5_IJS19_SH_EEENS5_IJSH_SB_EEEEEEEvS1E_EENS_8epilogue10collective6detail29Sm90TmaWarpSpecializedAdapterINS1M_15DefaultEpilogueISJ_SL_SL_NS1L_6thread17LinearCombinationISJ_Li1EffLNS1Q_9ScaleType4KindE0ELNS_15FloatRoundStyleE2ESJ_EENS1_15EpilogueDefaultEEEEEvvEEEEvNT_6ParamsE,@function
        .size           _ZN7cutlass13device_kernelINS_4gemm6kernel13GemmUniversalIN4cute5tupleIJiiiiEEENS1_10collective13CollectiveMmaINS1_34MainloopSm90TmaGmmaWarpSpecializedILi7ENS5_IJNS4_1CILi1EEENSA_ILi2EEESB_EEENS1_35KernelTmaWarpSpecializedCooperativeEEENS5_IJNSA_ILi128EEESG_NSA_ILi64EEEEEENS_6half_tENS5_IJSB_llEEESJ_NS5_IJlSB_lEEENS4_8TiledMMAINS4_8MMA_AtomIJNS4_4SM904GMMA26MMA_64x128x16_F32F16F16_SSILNSP_5MajorE1ELSR_0ELNSP_7ScaleInE1ELSS_1EEEEEENS4_6LayoutINS5_IJSC_SB_SB_EEENS5_IJSB_NSA_ILi0EEESX_EEEEENS5_IJNS4_10UnderscoreES10_S10_EEEEENS4_23SM90_TMA_LOAD_MULTICASTENS4_14ComposedLayoutINS4_7SwizzleILi3ELi4ELi3EEENS4_18smem_ptr_flag_bitsILi16EEENSV_INS5_IJSH_NSA_ILi8EEEEEENS5_IJSB_SH_EEEEEEEvNS4_8identityENS4_13SM90_TMA_LOADENS14_IS16_S18_NSV_INS5_IJS19_SH_EEENS5_IJSH_SB_EEEEEEEvS1E_EENS_8epilogue10collective6detail29Sm90TmaWarpSpecializedAdapterINS1M_15DefaultEpilogueISJ_SL_SL_NS1L_6thread17LinearCombinationISJ_Li1EffLNS1Q_9ScaleType4KindE0ELNS_15FloatRoundStyleE2ESJ_EENS1_15EpilogueDefaultEEEEEvvEEEEvNT_6ParamsE,(.L_x_205 - _ZN7cutlass13device_kernelINS_4gemm6kernel13GemmUniversalIN4cute5tupleIJiiiiEEENS1_10collective13CollectiveMmaINS1_34MainloopSm90TmaGmmaWarpSpecializedILi7ENS5_IJNS4_1CILi1EEENSA_ILi2EEESB_EEENS1_35KernelTmaWarpSpecializedCooperativeEEENS5_IJNSA_ILi128EEESG_NSA_ILi64EEEEEENS_6half_tENS5_IJSB_llEEESJ_NS5_IJlSB_lEEENS4_8TiledMMAINS4_8MMA_AtomIJNS4_4SM904GMMA26MMA_64x128x16_F32F16F16_SSILNSP_5MajorE1ELSR_0ELNSP_7ScaleInE1ELSS_1EEEEEENS4_6LayoutINS5_IJSC_SB_SB_EEENS5_IJSB_NSA_ILi0EEESX_EEEEENS5_IJNS4_10UnderscoreES10_S10_EEEEENS4_23SM90_TMA_LOAD_MULTICASTENS4_14ComposedLayoutINS4_7SwizzleILi3ELi4ELi3EEENS4_18smem_ptr_flag_bitsILi16EEENSV_INS5_IJSH_NSA_ILi8EEEEEENS5_IJSB_SH_EEEEEEEvNS4_8identityENS4_13SM90_TMA_LOADENS14_IS16_S18_NSV_INS5_IJS19_SH_EEENS5_IJSH_SB_EEEEEEEvS1E_EENS_8epilogue10collective6detail29Sm90TmaWarpSpecializedAdapterINS1M_15DefaultEpilogueISJ_SL_SL_NS1L_6thread17LinearCombinationISJ_Li1EffLNS1Q_9ScaleType4KindE0ELNS_15FloatRoundStyleE2ESJ_EENS1_15EpilogueDefaultEEEEEvvEEEEvNT_6ParamsE)
        .other          _ZN7cutlass13device_kernelINS_4gemm6kernel13GemmUniversalIN4cute5tupleIJiiiiEEENS1_10collective13CollectiveMmaINS1_34MainloopSm90TmaGmmaWarpSpecializedILi7ENS5_IJNS4_1CILi1EEENSA_ILi2EEESB_EEENS1_35KernelTmaWarpSpecializedCooperativeEEENS5_IJNSA_ILi128EEESG_NSA_ILi64EEEEEENS_6half_tENS5_IJSB_llEEESJ_NS5_IJlSB_lEEENS4_8TiledMMAINS4_8MMA_AtomIJNS4_4SM904GMMA26MMA_64x128x16_F32F16F16_SSILNSP_5MajorE1ELSR_0ELNSP_7ScaleInE1ELSS_1EEEEEENS4_6LayoutINS5_IJSC_SB_SB_EEENS5_IJSB_NSA_ILi0EEESX_EEEEENS5_IJNS4_10UnderscoreES10_S10_EEEEENS4_23SM90_TMA_LOAD_MULTICASTENS4_14ComposedLayoutINS4_7SwizzleILi3ELi4ELi3EEENS4_18smem_ptr_flag_bitsILi16EEENSV_INS5_IJSH_NSA_ILi8EEEEEENS5_IJSB_SH_EEEEEEEvNS4_8identityENS4_13SM90_TMA_LOADENS14_IS16_S18_NSV_INS5_IJS19_SH_EEENS5_IJSH_SB_EEEEEEEvS1E_EENS_8epilogue10collective6detail29Sm90TmaWarpSpecializedAdapterINS1M_15DefaultEpilogueISJ_SL_SL_NS1L_6thread17LinearCombinationISJ_Li1EffLNS1Q_9ScaleType4KindE0ELNS_15FloatRoundStyleE2ESJ_EENS1_15EpilogueDefaultEEEEEvvEEEEvNT_6ParamsE,@"STO_CUDA_ENTRY STV_DEFAULT"
_ZN7cutlass13device_kernelINS_4gemm6kernel13GemmUniversalIN4cute5tupleIJiiiiEEENS1_10collective13CollectiveMmaINS1_34MainloopSm90TmaGmmaWarpSpecializedILi7ENS5_IJNS4_1CILi1EEENSA_ILi2EEESB_EEENS1_35KernelTmaWarpSpecializedCooperativeEEENS5_IJNSA_ILi128EEESG_NSA_ILi64EEEEEENS_6half_tENS5_IJSB_llEEESJ_NS5_IJlSB_lEEENS4_8TiledMMAINS4_8MMA_AtomIJNS4_4SM904GMMA26MMA_64x128x16_F32F16F16_SSILNSP_5MajorE1ELSR_0ELNSP_7ScaleInE1ELSS_1EEEEEENS4_6LayoutINS5_IJSC_SB_SB_EEENS5_IJSB_NSA_ILi0EEESX_EEEEENS5_IJNS4_10UnderscoreES10_S10_EEEEENS4_23SM90_TMA_LOAD_MULTICASTENS4_14ComposedLayoutINS4_7SwizzleILi3ELi4ELi3EEENS4_18smem_ptr_flag_bitsILi16EEENSV_INS5_IJSH_NSA_ILi8EEEEEENS5_IJSB_SH_EEEEEEEvNS4_8identityENS4_13SM90_TMA_LOADENS14_IS16_S18_NSV_INS5_IJS19_SH_EEENS5_IJSH_SB_EEEEEEEvS1E_EENS_8epilogue10collective6detail29Sm90TmaWarpSpecializedAdapterINS1M_15DefaultEpilogueISJ_SL_SL_NS1L_6thread17LinearCombinationISJ_Li1EffLNS1Q_9ScaleType4KindE0ELNS_15FloatRoundStyleE2ESJ_EENS1_15EpilogueDefaultEEEEEvvEEEEvNT_6ParamsE:
[----:B------:R-:W0:Y:S01]  /*0000*/  LDC R1, c[0x0][0x28] ;  /* 0x00000a00ff017b82 */ /* 0x000e220000000800 */
[----:B------:R-:W1:Y:S01]  /*0010*/  S2R R94, SR_TID.X ;  /* 0x00000000005e7919 */ /* 0x000e620000002100 */
[----:B------:R-:W-:Y:S01]  /*0020*/  ELECT P0, URZ, PT ;  /* 0x00000000003f782f */ /* 0x000fe20003800000 */
[----:B------:R-:W-:Y:S01]  /*0030*/  BSSY B0, `(.L_x_0) ;  /* 0x000000f000007945 */ /* 0x000fe20003800000 */
[--C-:B-1----:R-:W-:Y:S02]  /*0040*/  SHF.R.U32.HI R0, RZ, 0x5, R94.reuse ;  /* 0x00000005ff007819 */ /* 0x102fe4000001165e */
[----:B------:R-:W-:-:S03]  /*0050*/  SHF.R.U32.HI R14, RZ, 0x7, R94 ;  /* 0x00000007ff0e7819 */ /* 0x000fc6000001165e */
[----:B------:R-:W1:Y:S04]  /*0060*/  SHFL.IDX PT, R3, R0, RZ, 0x1f ;  /* 0x00001fff00037589 */ /* 0x000e6800000e0000 */
[----:B------:R2:W3:Y:S01]  /*0070*/  SHFL.IDX PT, R2, R14, RZ, 0x1f ;  /* 0x00001fff0e027589 */ /* 0x0004e200000e0000 */
[----:B-1----:R-:W-:-:S13]  /*0080*/  ISETP.NE.OR P0, PT, R3, RZ, !P0 ;  /* 0x000000ff0300720c */ /* 0x002fda0004705670 */
[----:B0-23--:R-:W-:Y:S05]  /*0090*/  @P0 BRA `(.L_x_1) ;  /* 0x0000000000200947 */ /* 0x00dfea0003800000 */
[----:B------:R-:W-:Y:S02]  /*00a0*/  ULDC.64 UR4, c[0x0][0x198] ;  /* 0x0000660000047ab9 */ /* 0x000fe40000000a00 */
[----:B------:R-:W-:Y:S02]  /*00b0*/  UIADD3 UR6, UP0, UR4, 0xf0, URZ ;  /* 0x000000f004067890 */ /* 0x000fe4000ff1e03f */
[----:B------:R-:W-:Y:S02]  /*00c0*/  UIADD3 UR4, UP1, UR4, 0x1f0, URZ ;  /* 0x000001f004047890 */ /* 0x000fe4000ff3e03f */
[----:B------:R-:W-:Y:S02]  /*00d0*/  UIADD3.X UR7, URZ, UR5, URZ, UP0, !UPT ;  /* 0x000000053f077290 */ /* 0x000fe400087fe43f */
[----:B------:R-:W-:-:S07]  /*00e0*/  UIADD3.X UR5, URZ, UR5, URZ, UP1, !UPT ;  /* 0x000000053f057290 */ /* 0x000fce0008ffe43f */
[----:B------:R0:W-:Y:S02]  /*00f0*/  UTMACCTL.PF [UR6] ;  /* 0x00000000060079b9 */ /* 0x0001e40008040000 */
[----:B------:R0:W-:Y:S02]  /*0100*/  UTMACCTL.PF [UR4] ;  /* 0x00000000040079b9 */ /* 0x0001e40008040000 */
[----:B0-----:R-:W-:Y:S01]  /*0110*/  NOP ;  /* 0x0000000000007918 */ /* 0x001fe20000000000 */
.L_x_1:
[----:B------:R-:W-:Y:S05]  /*0120*/  BSYNC B0 ;  /* 0x0000000000007941 */ /* 0x000fea0003800000 */
.L_x_0:
[----:B------:R-:W0:Y:S02]  /*0130*/  SHFL.IDX PT, R5, R0, RZ, 0x1f ;  /* 0x00001fff00057589 */ /* 0x000e2400000e0000 */
[----:B0-----:R-:W-:-:S13]  /*0140*/  ISETP.NE.AND P0, PT, R5, RZ, PT ;  /* 0x000000ff0500720c */ /* 0x001fda0003f05270 */
[----:B------:R-:W-:Y:S05]  /*0150*/  @P0 BRA `(.L_x_2) ;  /* 0x0000000000700947 */ /* 0x000fea0003800000 */
[----:B------:R-:W0:Y:S01]  /*0160*/  S2UR UR8, SR_CgaCtaId ;  /* 0x00000000000879c3 */ /* 0x000e220000008800 */
[----:B------:R-:W-:Y:S01]  /*0170*/  UMOV UR4, 0x400 ;  /* 0x0000040000047882 */ /* 0x000fe20000000000 */
[----:B------:R-:W-:Y:S01]  /*0180*/  UMOV UR5, 0x1 ;  /* 0x0000000100057882 */ /* 0x000fe20000000000 */
[----:B------:R-:W-:Y:S01]  /*0190*/  UMOV UR6, 0x4 ;  /* 0x0000000400067882 */ /* 0x000fe20000000000 */
[----:B------:R-:W-:Y:S01]  /*01a0*/  ELECT P0, URZ, PT ;  /* 0x00000000003f782f */ /* 0x000fe20003800000 */
[----:B------:R-:W-:-:S04]  /*01b0*/  UIADD3 UR6, -UR6, 0x100000, URZ ;  /* 0x0010000006067890 */ /* 0x000fc8000fffe13f */
[----:B------:R-:W-:Y:S02]  /*01c0*/  USHF.L.U32 UR7, UR6, 0xb, URZ ;  /* 0x0000000b06077899 */ /* 0x000fe4000800063f */
[----:B------:R-:W-:Y:S02]  /*01d0*/  USHF.L.U32 UR6, UR6, 0x1, URZ ;  /* 0x0000000106067899 */ /* 0x000fe4000800063f */
[----:B0-----:R-:W-:Y:S02]  /*01e0*/  ULEA UR8, UR8, UR4, 0x18 ;  /* 0x0000000408087291 */ /* 0x001fe4000f8ec03f */
[----:B------:R-:W-:-:S04]  /*01f0*/  UIADD3 UR4, -UR5, 0x100000, URZ ;  /* 0x0010000005047890 */ /* 0x000fc8000fffe13f */
[----:B------:R-:W-:Y:S02]  /*0200*/  USHF.L.U32 UR5, UR4, 0xb, URZ ;  /* 0x0000000b04057899 */ /* 0x000fe4000800063f */
[----:B------:R-:W-:Y:S01]  /*0210*/  USHF.L.U32 UR4, UR4, 0x1, URZ ;  /* 0x0000000104047899 */ /* 0x000fe2000800063f */
[----:B------:R-:W0:Y:S11]  /*0220*/  FENCE.VIEW.ASYNC.S ;  /* 0x00000000000073c6 */ /* 0x000e360000000000 */
[----:B0-----:R0:W1:Y:S01]  /*0230*/  SYNCS.EXCH.64 URZ, [UR8], UR4 ;  /* 0x00000004083f75b2 */ /* 0x0010620008000100 */
[----:B------:R0:W2:Y:S01]  /*0240*/  SYNCS.EXCH.64 URZ, [UR8+0x38], UR6 ;  /* 0x00003806083f75b2 */ /* 0x0000a20008000100 */
[----:B------:R0:W3:Y:S01]  /*0250*/  SYNCS.EXCH.64 URZ, [UR8+0x8], UR4 ;  /* 0x00000804083f75b2 */ /* 0x0000e20008000100 */
[----:B------:R0:W4:Y:S01]  /*0260*/  SYNCS.EXCH.64 URZ, [UR8+0x40], UR6 ;  /* 0x00004006083f75b2 */ /* 0x0001220008000100 */
[----:B------:R0:W0:Y:S01]  /*0270*/  SYNCS.EXCH.64 URZ, [UR8+0x10], UR4 ;  /* 0x00001004083f75b2 */ /* 0x0000220008000100 */
        /* <DEDUP_REMOVED lines=9> */
[----:B------:R-:W-:Y:S01]  /*0310*/  NOP ;  /* 0x0000000000007918 */ /* 0x000fe20000000000 */
.L_x_2:
[----:B------:R-:W5:Y:S01]  /*0320*/  SHFL.IDX PT, R0, R0, RZ, 0x1f ;  /* 0x00001fff00007589 */ /* 0x000f6200000e0000 */
[----:B------:R-:W-:Y:S01]  /*0330*/  SHF.R.S32.HI R7, RZ, 0x1f, R94 ;  /* 0x0000001fff077819 */ /* 0x000fe2000001145e */
[----:B0-----:R-:W0:Y:S01]  /*0340*/  S2UR UR8, SR_CTAID.X ;  /* 0x00000000000879c3 */ /* 0x001e220000002500 */
[----:B------:R-:W-:Y:S01]  /*0350*/  ELECT P0, URZ, PT ;  /* 0x00000000003f782f */ /* 0x000fe20003800000 */
[----:B------:R-:W1:Y:S01]  /*0360*/  S2R R4, SR_CTAID.Y ;  /* 0x0000000000047919 */ /* 0x000e620000002600 */
[----:B------:R-:W-:Y:S01]  /*0370*/  LEA.HI R7, R7, R94, RZ, 0x7 ;  /* 0x0000005e07077211 */ /* 0x000fe200078f38ff */
[----:B------:R-:W-:Y:S01]  /*0380*/  ULDC UR4, c[0x0][0x154] ;  /* 0x0000550000047ab9 */ /* 0x000fe20000000800 */
[----:B------:R-:W-:Y:S01]  /*0390*/  SHF.R.S32.HI R8, RZ, 0x1f, R5 ;  /* 0x0000001fff087819 */ /* 0x000fe20000011405 */
[----:B------:R-:W-:Y:S01]  /*03a0*/  NOP ;  /* 0x0000000000007918 */ /* 0x000fe20000000000 */
[----:B------:R-:W-:Y:S01]  /*03b0*/  LOP3.LUT R7, R7, 0xffffff80, RZ, 0xc0, !PT ;  /* 0xffffff8007077812 */ /* 0x000fe200078ec0ff */
[----:B------:R-:W2:Y:S01]  /*03c0*/  LDC R13, c[0x0][0x140] ;  /* 0x00005000ff0d7b82 */ /* 0x000ea20000000800 */
[----:B------:R-:W-:Y:S01]  /*03d0*/  LEA.HI R8, R8, R5, RZ, 0x2 ;  /* 0x0000000508087211 */ /* 0x000fe200078f10ff */
[----:B------:R-:W-:-:S02]  /*03e0*/  NOP ;  /* 0x0000000000007918 */ /* 0x000fc40000000000 */
[----:B------:R-:W-:Y:S01]  /*03f0*/  IMAD.IADD R6, R94, 0x1, -R7 ;  /* 0x000000015e067824 */ /* 0x000fe200078e0a07 */
[----:B------:R-:W-:-:S03]  /*0400*/  LOP3.LUT R10, R8, 0x3ffffffc, RZ, 0xc0, !PT ;  /* 0x3ffffffc080a7812 */ /* 0x000fc600078ec0ff */
[----:B------:R-:W3:Y:S01]  /*0410*/  LDC R11, c[0x0][0x144] ;  /* 0x00005100ff0b7b82 */ /* 0x000ee20000000800 */
[----:B------:R-:W-:Y:S02]  /*0420*/  SHF.R.S32.HI R7, RZ, 0x1f, R6 ;  /* 0x0000001fff077819 */ /* 0x000fe40000011406 */
[----:B------:R-:W-:Y:S02]  /*0430*/  LOP3.LUT P2, RZ, R6, 0x7, RZ, 0xc0, !PT ;  /* 0x0000000706ff7812 */ /* 0x000fe4000784c0ff */
[----:B------:R-:W-:Y:S02]  /*0440*/  LEA.HI R7, R7, R6, RZ, 0x3 ;  /* 0x0000000607077211 */ /* 0x000fe400078f18ff */
[----:B-----5:R-:W-:Y:S02]  /*0450*/  ISETP.NE.OR P0, PT, R0, RZ, !P0 ;  /* 0x000000ff0000720c */ /* 0x020fe40004705670 */
[--C-:B------:R-:W-:Y:S02]  /*0460*/  SHF.R.S32.HI R0, RZ, 0x3, R7.reuse ;  /* 0x00000003ff007819 */ /* 0x100fe40000011407 */
[----:B------:R-:W-:-:S04]  /*0470*/  SHF.R.S32.HI R7, RZ, 0x1f, R7 ;  /* 0x0000001fff077819 */ /* 0x000fc80000011407 */
[----:B------:R-:W-:Y:S02]  /*0480*/  LEA.HI R7, R7, R0, RZ, 0x2 ;  /* 0x0000000007077211 */ /* 0x000fe400078f10ff */
[----:B--2---:R-:W-:Y:S02]  /*0490*/  ISETP.EQ.U32.AND P3, PT, R13, 0x1, PT ;  /* 0x000000010d00780c */ /* 0x004fe40003f62070 */
[----:B-1----:R-:W-:Y:S01]  /*04a0*/  I2FP.F32.U32 R9, R4 ;  /* 0x0000000400097245 */ /* 0x002fe20000201000 */
[----:B------:R-:W-:Y:S01]  /*04b0*/  VOTEU.ALL UP0, P0 ;  /* 0x00000000003f7886 */ /* 0x000fe20000000000 */
[----:B------:R-:W-:Y:S01]  /*04c0*/  LOP3.LUT R7, R7, 0xfffffffc, RZ, 0xc0, !PT ;  /* 0xfffffffc07077812 */ /* 0x000fe200078ec0ff */
[----:B------:R-:W-:Y:S02]  /*04d0*/  VOTEU.ALL UP1, P0 ;  /* 0x00000000003f7886 */ /* 0x000fe40000020000 */
[----:B------:R-:W-:Y:S01]  /*04e0*/  FMUL R12, R9, UR4 ;  /* 0x00000004090c7c20 */ /* 0x000fe20008400000 */
[----:B------:R-:W-:Y:S01]  /*04f0*/  IMAD.IADD R9, R5, 0x1, -R10 ;  /* 0x0000000105097824 */ /* 0x000fe200078e0a0a */
[----:B0-----:R-:W-:Y:S01]  /*0500*/  I2FP.F32.U32 R10, UR8 ;  /* 0x00000008000a7c45 */ /* 0x001fe20008201000 */
[----:B------:R-:W-:Y:S01]  /*0510*/  IMAD.IADD R8, R0, 0x1, -R7 ;  /* 0x0000000100087824 */ /* 0x000fe200078e0a07 */
[----:B------:R-:W0:Y:S01]  /*0520*/  @!UP0 S2UR UR7, SR_CgaCtaId ;  /* 0x00000000000789c3 */ /* 0x000e220000008800 */
[----:B------:R-:W-:Y:S01]  /*0530*/  ULDC UR4, c[0x0][0x150] ;  /* 0x0000540000047ab9 */ /* 0x000fe20000000800 */
[----:B------:R-:W1:Y:S01]  /*0540*/  F2I.U32.TRUNC.NTZ R12, R12 ;  /* 0x0000000c000c7305 */ /* 0x000e62000020f000 */
[----:B------:R-:W-:Y:S01]  /*0550*/  FMUL R10, R10, UR4 ;  /* 0x000000040a0a7c20 */ /* 0x000fe20008400000 */
[----:B------:R-:W-:Y:S01]  /*0560*/  SHF.R.S32.HI R0, RZ, 0x1f, R3 ;  /* 0x0000001fff007819 */ /* 0x000fe20000011403 */
[----:B------:R-:W-:Y:S01]  /*0570*/  IMAD R8, R9, 0x4, R8 ;  /* 0x0000000409087824 */ /* 0x000fe200078e0208 */
[----:B------:R-:W-:Y:S01]  /*0580*/  UMOV UR4, 0x20 ;  /* 0x0000002000047882 */ /* 0x000fe20000000000 */
[----:B------:R-:W-:Y:S01]  /*0590*/  @!UP0 UMOV UR6, 0x400 ;  /* 0x0000040000068882 */ /* 0x000fe20000000000 */
[----:B------:R-:W2:Y:S01]  /*05a0*/  LDC R7, c[0x0][0x148] ;  /* 0x00005200ff077b82 */ /* 0x000ea20000000800 */
[----:B------:R-:W-:Y:S01]  /*05b0*/  LEA.HI R0, R0, R3, RZ, 0x2 ;  /* 0x0000000300007211 */ /* 0x000fe200078f10ff */
[----:B------:R-:W5:Y:S01]  /*05c0*/  F2I.U32.TRUNC.NTZ R10, R10 ;  /* 0x0000000a000a7305 */ /* 0x000f62000020f000 */
[----:B------:R-:W-:Y:S01]  /*05d0*/  IMAD.SHL.U32 R19, R8, 0x4, RZ ;  /* 0x0000000408137824 */ /* 0x000fe200078e00ff */
[----:B------:R-:W-:-:S04]  /*05e0*/  @!UP0 UIADD3 UR4, -UR4, 0x100000, URZ ;  /* 0x0010000004048890 */ /* 0x000fc8000fffe13f */
[----:B------:R-:W-:Y:S02]  /*05f0*/  @!UP0 USHF.L.U32 UR5, UR4, 0xb, URZ ;  /* 0x0000000b04058899 */ /* 0x000fe4000800063f */
[----:B------:R-:W-:Y:S01]  /*0600*/  @!UP0 USHF.L.U32 UR4, UR4, 0x1, URZ ;  /* 0x0000000104048899 */ /* 0x000fe2000800063f */
[----:B------:R-:W-:Y:S02]  /*0610*/  LOP3.LUT R0, R0, 0xfffffffc, RZ, 0xc0, !PT ;  /* 0xfffffffc00007812 */ /* 0x000fe400078ec0ff */
[----:B------:R-:W-:Y:S01]  /*0620*/  LOP3.LUT R19, R8, 0xc, R19, 0x78, !PT ;  /* 0x0000000c08137812 */ /* 0x000fe200078e7813 */
[----:B-1----:R-:W-:Y:S02]  /*0630*/  IMAD.MOV R21, RZ, RZ, -R12 ;  /* 0x000000ffff157224 */ /* 0x002fe400078e0a0c */
[----:B------:R-:W-:Y:S01]  /*0640*/  IMAD.IADD R3, R3, 0x1, -R0 ;  /* 0x0000000103037824 */ /* 0x000fe200078e0a00 */
[----:B0-----:R-:W-:Y:S01]  /*0650*/  @!UP0 ULEA UR6, UR7, UR6, 0x18 ;  /* 0x0000000607068291 */ /* 0x001fe2000f8ec03f */
[----:B-----5:R-:W-:-:S03]  /*0660*/  IMAD.MOV R10, RZ, RZ, -R10 ;  /* 0x000000ffff0a7224 */ /* 0x020fc600078e0a0a */
[----:B------:R-:W-:Y:S01]  /*0670*/  ISETP.NE.AND P1, PT, R3, 0x3, PT ;  /* 0x000000030300780c */ /* 0x000fe20003f25270 */
[----:B------:R-:W-:Y:S01]  /*0680*/  VOTEU.ALL UP0, P0 ;  /* 0x00000000003f7886 */ /* 0x000fe20000000000 */
[----:B------:R-:W-:Y:S01]  /*0690*/  ISETP.LT.U32.AND P0, PT, R19, 0x2, !P2 ;  /* 0x000000021300780c */ /* 0x000fe20005701070 */
[----:B---3--:R-:W-:Y:S01]  /*06a0*/  IMAD R6, R11, R10, UR8 ;  /* 0x000000080b067e24 */ /* 0x008fe2000f8e020a */
[----:B------:R-:W-:Y:S01]  /*06b0*/  ISETP.EQ.OR P1, PT, R3, RZ, !P1 ;  /* 0x000000ff0300720c */ /* 0x000fe20004f22670 */
[C---:B------:R-:W-:Y:S01]  /*06c0*/  VIADD R10, R2.reuse, 0xffffffff ;  /* 0xffffffff020a7836 */ /* 0x040fe20000000000 */
[C---:B------:R-:W-:Y:S01]  /*06d0*/  ISETP.NE.AND P2, PT, R2.reuse, RZ, PT ;  /* 0x000000ff0200720c */ /* 0x040fe20003f45270 */
[----:B--2---:R-:W-:Y:S01]  /*06e0*/  IMAD R0, R7, R21, R4 ;  /* 0x0000001507007224 */ /* 0x004fe200078e0204 */
[----:B------:R-:W-:Y:S01]  /*06f0*/  ISETP.EQ.AND P1, PT, R2, RZ, P1 ;  /* 0x000000ff0200720c */ /* 0x000fe20000f22270 */
[----:B------:R-:W0:Y:S02]  /*0700*/  FENCE.VIEW.ASYNC.S ;  /* 0x00000000000073c6 */ /* 0x000e240000000000 */
[----:B0-----:R0:W1:Y:S01]  /*0710*/  @!UP0 SYNCS.EXCH.64 URZ, [UR6+0x80], UR4 ;  /* 0x00008004063f85b2 */ /* 0x0010620008000100 */
[----:B------:R-:W-:-:S02]  /*0720*/  ISETP.GE.U32.AND P5, PT, R10, 0x2, PT ;  /* 0x000000020a00780c */ /* 0x000fc40003fa6070 */
[----:B------:R-:W-:Y:S02]  /*0730*/  ISETP.NE.AND P4, PT, R0, R19, PT ;  /* 0x000000130000720c */ /* 0x000fe40003f85270 */
[----:B------:R-:W-:Y:S02]  /*0740*/  SEL R18, RZ, 0x1, !P1 ;  /* 0x00000001ff127807 */ /* 0x000fe40004800000 */
[----:B------:R-:W-:Y:S02]  /*0750*/  ISETP.EQ.OR P4, PT, R6, RZ, !P4 ;  /* 0x000000ff0600720c */ /* 0x000fe40006782670 */
[----:B------:R-:W-:Y:S02]  /*0760*/  LOP3.LUT R0, R94, 0x7f, RZ, 0xc0, !PT ;  /* 0x0000007f5e007812 */ /* 0x000fe400078ec0ff */
[----:B------:R-:W-:Y:S02]  /*0770*/  PLOP3.LUT P0, PT, P0, P4, PT, 0x80, 0x0 ;  /* 0x000000000000781c */ /* 0x000fe40000709070 */
[----:B------:R-:W-:-:S02]  /*0780*/  SEL R18, R18, 0x2, P5 ;  /* 0x0000000212127807 */ /* 0x000fc40002800000 */
[----:B------:R-:W-:Y:S01]  /*0790*/  P2R R102, PR, RZ, 0x1 ;  /* 0x00000001ff667803 */ /* 0x000fe20000000000 */
[----:B------:R0:W2:Y:S01]  /*07a0*/  @!UP1 SYNCS.EXCH.64 URZ, [UR6+0x88], UR4 ;  /* 0x00008804063f95b2 */ /* 0x0000a20008000100 */
[----:B------:R-:W-:Y:S01]  /*07b0*/  NOP ;  /* 0x0000000000007918 */ /* 0x000fe20000000000 */
[----:B------:R-:W-:Y:S06]  /*07c0*/  @!P3 BRA `(.L_x_3) ;  /* 0x000000000008b947 */ /* 0x000fec0003800000 */
[----:B-12-4-:R-:W-:Y:S01]  /*07d0*/  UCGABAR_ARV ;  /* 0x00000000000079c7 */ /* 0x016fe20008000000 */
[----:B------:R-:W-:Y:S05]  /*07e0*/  BRA `(.L_x_4) ;  /* 0x0000000000047947 */ /* 0x000fea0003800000 */
.L_x_3:
[----:B-12-4-:R-:W-:Y:S01]  /*07f0*/  NOP ;  /* 0x0000000000007918 */ /* 0x016fe20000000000 */
.L_x_4:
[----:B------:R-:W1:Y:S01]  /*0800*/  LDC R2, c[0x0][0x65c] ;  /* 0x00019700ff027b82 */ /* 0x000e620000000800 */
[----:B------:R-:W-:Y:S02]  /*0810*/  IMAD.U32 R8, RZ, RZ, UR8 ;  /* 0x00000008ff087e24 */ /* 0x000fe4000f8e00ff */
[----:B------:R-:W-:Y:S01]  /*0820*/  IMAD.MOV.U32 R9, RZ, RZ, RZ ;  /* 0x000000ffff097224 */ /* 0x000fe200078e00ff */
[----:B-1----:R-:W-:-:S04]  /*0830*/  ISETP.NE.AND P1, PT, R2, 0x1, PT ;  /* 0x000000010200780c */ /* 0x002fc80003f25270 */
[----:B------:R-:W-:-:S09]  /*0840*/  P2R R5, PR, RZ, 0x2 ;  /* 0x00000002ff057803 */ /* 0x000fd20000000000 */
[----:B------:R-:W1:Y:S01]  /*0850*/  @P1 LDC R17, c[0x0][0x10] ;  /* 0x00000400ff111b82 */ /* 0x000e620000000800 */
[----:B------:R-:W-:Y:S02]  /*0860*/  @P1 IMAD.MOV.U32 R5, RZ, RZ, RZ ;  /* 0x000000ffff051224 */ /* 0x000fe400078e00ff */
[----:B------:R-:W-:-:S05]  /*0870*/  @P1 IMAD.MOV.U32 R13, RZ, RZ, RZ ;  /* 0x000000ffff0d1224 */ /* 0x000fca00078e00ff */
[----:B------:R-:W2:Y:S01]  /*0880*/  @!P1 LDC R11, c[0x0][0xc] ;  /* 0x00000300ff0b9b82 */ /* 0x000ea20000000800 */
[----:B0-----:R-:W-:Y:S01]  /*0890*/  ULDC UR4, c[0x0][0xc] ;  /* 0x0000030000047ab9 */ /* 0x001fe20000000800 */
[----:B------:R-:W-:Y:S01]  /*08a0*/  ULDC UR5, c[0x0][0x10] ;  /* 0x0000040000057ab9 */ /* 0x000fe20000000800 */
[----:B------:R-:W-:Y:S01]  /*08b0*/  ULDC UR6, c[0x0][0x14] ;  /* 0x0000050000067ab9 */ /* 0x000fe20000000800 */
[----:B------:R-:W-:-:S04]  /*08c0*/  UIMAD.WIDE.U32 UR4, UR4, UR5, URZ ;  /* 0x00000005040472a5 */ /* 0x000fc8000f8e003f */
[----:B------:R-:W-:Y:S02]  /*08d0*/  UIMAD.WIDE.U32 UR36, UR4, UR6, URZ ;  /* 0x00000006042472a5 */ /* 0x000fe4000f8e003f */
[----:B------:R-:W-:-:S04]  /*08e0*/  UIMAD UR42, UR5, UR6, URZ ;  /* 0x00000006052a72a4 */ /* 0x000fc8000f8e023f */
[----:B------:R-:W-:Y:S01]  /*08f0*/  UIADD3 UR42, UR37, UR42, URZ ;  /* 0x0000002a252a7290 */ /* 0x000fe2000fffe03f */
[----:B-1----:R-:W-:-:S04]  /*0900*/  @P1 IMAD.WIDE.U32 R16, R17, UR8, R4 ;  /* 0x0000000811101c25 */ /* 0x002fc8000f8e0004 */
[----:B------:R-:W-:Y:S02]  /*0910*/  @P1 IMAD.IADD R17, R17, 0x1, R13 ;  /* 0x0000000111111824 */ /* 0x000fe400078e020d */
[----:B--2---:R-:W-:-:S04]  /*0920*/  @!P1 IMAD.WIDE.U32 R8, R4, R11, R8 ;  /* 0x0000000b04089225 */ /* 0x004fc800078e0008 */
[----:B------:R-:W-:Y:S02]  /*0930*/  @!P1 IMAD.MOV.U32 R16, RZ, RZ, R8 ;  /* 0x000000ffff109224 */ /* 0x000fe400078e0008 */
[----:B------:R-:W-:Y:S01]  /*0940*/  @!P1 IMAD.MOV.U32 R17, RZ, RZ, R9 ;  /* 0x000000ffff119224 */ /* 0x000fe200078e0009 */
[----:B------:R-:W-:Y:S06]  /*0950*/  @!P3 BRA `(.L_x_5) ;  /* 0x00000000000cb947 */ /* 0x000fec0003800000 */
[----:B------:R-:W-:Y:S01]  /*0960*/  UCGABAR_WAIT ;  /* 0x0000000000007dc7 */ /* 0x000fe20008000000 */
[----:B------:R-:W-:Y:S01]  /*0970*/  CCTL.IVALL ;  /* 0x00000000ff00798f */ /* 0x000fe20002000000 */
[----:B------:R-:W-:Y:S05]  /*0980*/  BRA `(.L_x_6) ;  /* 0x0000000000047947 */ /* 0x000fea0003800000 */
.L_x_5:
[----:B------:R-:W-:Y:S06]  /*0990*/  BAR.SYNC.DEFER_BLOCKING 0x0 ;  /* 0x0000000000007b1d */ /* 0x000fec0000010000 */
.L_x_6:
[----:B------:R-:W-:Y:S05]  /*09a0*/  @!P2 BRA `(.L_x_7) ;  /* 0x0000005c00a8a947 */ /* 0x000fea0003800000 */
[----:B------:R-:W-:-:S13]  /*09b0*/  ISETP.GT.U32.AND P0, PT, R10, 0x1, PT ;  /* 0x000000010a00780c */ /* 0x000fda0003f04070 */
[----:B------:R-:W-:Y:S05]  /*09c0*/  @P0 EXIT ;  /* 0x000000000000094d */ /* 0x000fea0003800000 */
[----:B------:R-:W-:Y:S01]  /*09d0*/  ULDC.64 UR4, c[0x0][0x650] ;  /* 0x0001940000047ab9 */ /* 0x000fe20000000a00 */
[----:B------:R-:W-:Y:S01]  /*09e0*/  PRMT R3, RZ, 0x7610, R3 ;  /* 0x00007610ff037816 */ /* 0x000fe20000000003 */
[----:B------:R-:W-:Y:S01]  /*09f0*/  IMAD.MOV.U32 R101, RZ, RZ, -0x1 ;  /* 0xffffffffff657424 */ /* 0x000fe200078e00ff */
[----:B------:R-:W-:Y:S01]  /*0a00*/  ISETP.GE.U32.AND P0, PT, R16, UR4, PT ;  /* 0x0000000410007c0c */ /* 0x000fe2000bf06070 */
[----:B------:R-:W-:Y:S02]  /*0a10*/  IMAD.MOV.U32 R100, RZ, RZ, -0x1 ;  /* 0xffffffffff647424 */ /* 0x000fe400078e00ff */
[----:B------:R-:W-:Y:S01]  /*0a20*/  IMAD.MOV.U32 R99, RZ, RZ, -0x1 ;  /* 0xffffffffff637424 */ /* 0x000fe200078e00ff */
[----:B------:R-:W-:-:S13]  /*0a30*/  ISETP.GE.U32.AND.EX P0, PT, R17, UR5, PT, P0 ;  /* 0x0000000511007c0c */ /* 0x000fda000bf06100 */
[----:B------:R-:W-:Y:S05]  /*0a40*/  @P0 BRA `(.L_x_8) ;  /* 0x0000000400280947 */ /* 0x000fea0003800000 */
[----:B------:R-:W0:Y:S01]  /*0a50*/  LDC.64 R22, c[0x0][0x628] ;  /* 0x00018a00ff167b82 */ /* 0x000e220000000a00 */
[----:B------:R-:W-:Y:S02]  /*0a60*/  IMAD.MOV.U32 R8, RZ, RZ, R16 ;  /* 0x000000ffff087224 */ /* 0x000fe400078e0010 */
[----:B------:R-:W-:-:S05]  /*0a70*/  IMAD.MOV.U32 R9, RZ, RZ, R17 ;  /* 0x000000ffff097224 */ /* 0x000fca00078e0011 */
[----:B------:R-:W1:Y:S08]  /*0a80*/  LDC R20, c[0x0][0x630] ;  /* 0x00018c00ff147b82 */ /* 0x000e700000000800 */
[----:B------:R-:W2:Y:S01]  /*0a90*/  LDC.64 R24, c[0x0][0x620] ;  /* 0x00018800ff187b82 */ /* 0x000ea20000000a00 */
[----:B0-----:R-:W-:-:S04]  /*0aa0*/  ISETP.NE.U32.AND P0, PT, R22, RZ, PT ;  /* 0x000000ff1600720c */ /* 0x001fc80003f05070 */
[----:B------:R-:W-:-:S13]  /*0ab0*/  ISETP.NE.AND.EX P0, PT, R23, RZ, PT, P0 ;  /* 0x000000ff1700720c */ /* 0x000fda0003f05300 */
[----:B-12---:R-:W-:Y:S05]  /*0ac0*/  @!P0 BRA `(.L_x_9) ;  /* 0x0000000000288947 */ /* 0x006fea0003800000 */
[----:B------:R-:W0:Y:S02]  /*0ad0*/  LDC R3, c[0x0][0x634] ;  /* 0x00018d00ff037b82 */ /* 0x000e240000000800 */
[----:B0-----:R-:W-:-:S05]  /*0ae0*/  IADD3 R3, P0, R16, R3, RZ ;  /* 0x0000000310037210 */ /* 0x001fca0007f1e0ff */
[----:B------:R-:W-:-:S04]  /*0af0*/  IMAD.X R15, RZ, RZ, R17, P0 ;  /* 0x000000ffff0f7224 */ /* 0x000fc800000e0611 */
[----:B------:R-:W-:-:S04]  /*0b00*/  IMAD.WIDE.U32 R8, R15, R22, RZ ;  /* 0x000000160f087225 */ /* 0x000fc800078e00ff */
[----:B------:R-:W-:-:S04]  /*0b10*/  IMAD.WIDE.U32 R10, P0, R3, R23, R8 ;  /* 0x00000017030a7225 */ /* 0x000fc80007800008 */
[----:B------:R-:W-:-:S04]  /*0b20*/  IMAD.WIDE.U32 R8, R3, R22, RZ ;  /* 0x0000001603087225 */ /* 0x000fc800078e00ff */
[----:B------:R-:W-:Y:S01]  /*0b30*/  IMAD.X R13, RZ, RZ, RZ, P0 ;  /* 0x000000ffff0d7224 */ /* 0x000fe200000e06ff */
[----:B------:R-:W-:Y:S01]  /*0b40*/  IADD3 RZ, P0, R9, R10, RZ ;  /* 0x0000000a09ff7210 */ /* 0x000fe20007f1e0ff */
[----:B------:R-:W-:-:S04]  /*0b50*/  IMAD.MOV.U32 R12, RZ, RZ, R11 ;  /* 0x000000ffff0c7224 */ /* 0x000fc800078e000b */
[----:B------:R-:W-:-:S08]  /*0b60*/  IMAD.WIDE.U32.X R8, R15, R23, R12, P0 ;  /* 0x000000170f087225 */ /* 0x000fd000000e040c */
.L_x_9:
[----:B------:R-:W0:Y:S01]  /*0b70*/  LDC.64 R28, c[0x0][0x640] ;  /* 0x00019000ff1c7b82 */ /* 0x000e220000000a00 */
[-CC-:B------:R-:W-:Y:S01]  /*0b80*/  SHF.R.U64 R99, R8, R20.reuse, R9.reuse ;  /* 0x0000001408637219 */ /* 0x180fe20000001209 */
[----:B------:R-:W-:Y:S01]  /*0b90*/  IMAD R27, R7, R21, R4 ;  /* 0x00000015071b7224 */ /* 0x000fe200078e0204 */
[----:B------:R-:W-:Y:S01]  /*0ba0*/  SHF.R.U32.HI R3, RZ, R20, R9 ;  /* 0x00000014ff037219 */ /* 0x000fe20000011609 */
[----:B------:R-:W-:Y:S01]  /*0bb0*/  IMAD.MOV.U32 R21, RZ, RZ, 0x1 ;  /* 0x00000001ff157424 */ /* 0x000fe200078e00ff */
[----:B------:R-:W-:-:S03]  /*0bc0*/  IADD3 R5, P0, RZ, -R99, RZ ;  /* 0x80000063ff057210 */ /* 0x000fc60007f1e0ff */
[----:B------:R-:W1:Y:S02]  /*0bd0*/  LDC R22, c[0x0][0x618] ;  /* 0x00018600ff167b82 */ /* 0x000e640000000800 */
[----:B------:R-:W-:Y:S02]  /*0be0*/  IMAD.X R3, RZ, RZ, ~R3, P0 ;  /* 0x000000ffff037224 */ /* 0x000fe400000e0e03 */
[----:B------:R-:W-:-:S04]  /*0bf0*/  IMAD.WIDE.U32 R8, R5, R24, R16 ;  /* 0x0000001805087225 */ /* 0x000fc800078e0010 */
[----:B------:R-:W2:Y:S01]  /*0c00*/  LDC R20, c[0x0][0x608] ;  /* 0x00018200ff147b82 */ /* 0x000ea20000000800 */
[----:B------:R-:W-:Y:S02]  /*0c10*/  IMAD R10, R3, R24, RZ ;  /* 0x00000018030a7224 */ /* 0x000fe400078e02ff */
[----:B------:R-:W-:Y:S02]  /*0c20*/  IMAD.MOV.U32 R3, RZ, RZ, -0x1 ;  /* 0xffffffffff037424 */ /* 0x000fe400078e00ff */
[----:B------:R-:W-:-:S03]  /*0c30*/  IMAD R5, R5, R25, R10 ;  /* 0x0000001905057224 */ /* 0x000fc600078e020a */
[----:B------:R-:W3:Y:S01]  /*0c40*/  LDC R26, c[0x0][0x658] ;  /* 0x00019600ff1a7b82 */ /* 0x000ee20000000800 */
[----:B------:R-:W-:Y:S01]  /*0c50*/  IMAD.IADD R5, R9, 0x1, R5 ;  /* 0x0000000109057824 */ /* 0x000fe200078e0205 */
[----:B0-----:R-:W-:-:S04]  /*0c60*/  ISETP.NE.U32.AND P0, PT, R28, RZ, PT ;  /* 0x000000ff1c00720c */ /* 0x001fc80003f05070 */
[----:B------:R-:W-:Y:S02]  /*0c70*/  ISETP.NE.AND.EX P0, PT, R29, RZ, PT, P0 ;  /* 0x000000ff1d00720c */ /* 0x000fe40003f05300 */
[----:B------:R-:W0:Y:S01]  /*0c80*/  LDC R24, c[0x0][0x600] ;  /* 0x00018000ff187b82 */ /* 0x000e220000000800 */
[-CC-:B-1----:R-:W-:Y:S02]  /*0c90*/  SHF.R.U64 R12, R8, R22.reuse, R5.reuse ;  /* 0x00000016080c7219 */ /* 0x182fe40000001205 */
[----:B------:R-:W-:-:S05]  /*0ca0*/  SHF.R.U32.HI R5, RZ, R22, R5 ;  /* 0x00000016ff057219 */ /* 0x000fca0000011605 */
[----:B------:R-:W1:Y:S01]  /*0cb0*/  LDC R15, c[0x0][0x648] ;  /* 0x00019200ff0f7b82 */ /* 0x000e620000000800 */
[-CC-:B--2---:R-:W-:Y:S02]  /*0cc0*/  SHF.R.U64 R22, R12, R20.reuse, R5.reuse ;  /* 0x000000140c167219 */ /* 0x184fe40000001205 */
[----:B------:R-:W-:-:S05]  /*0cd0*/  SHF.R.U32.HI R5, RZ, R20, R5 ;  /* 0x00000014ff057219 */ /* 0x000fca0000011605 */
[----:B------:R-:W2:Y:S01]  /*0ce0*/  LDC R23, c[0x0][0x638] ;  /* 0x00018e00ff177b82 */ /* 0x000ea20000000800 */
[-CC-:B---3--:R-:W-:Y:S02]  /*0cf0*/  SHF.R.U64 R20, R22, R26.reuse, R5.reuse ;  /* 0x0000001a16147219 */ /* 0x188fe40000001205 */
[-C--:B------:R-:W-:Y:S02]  /*0d00*/  SHF.L.U32 R3, R3, R26.reuse, RZ ;  /* 0x0000001a03037219 */ /* 0x080fe400000006ff */
[----:B------:R-:W-:Y:S01]  /*0d10*/  SHF.R.U32.HI R5, RZ, R26, R5 ;  /* 0x0000001aff057219 */ /* 0x000fe20000011605 */
[----:B------:R-:W-:Y:S01]  /*0d20*/  IMAD.MOV.U32 R4, RZ, RZ, R20 ;  /* 0x000000ffff047224 */ /* 0x000fe200078e0014 */
[----:B------:R-:W-:Y:S01]  /*0d30*/  LOP3.LUT R7, RZ, R3, RZ, 0x33, !PT ;  /* 0x00000003ff077212 */ /* 0x000fe200078e33ff */
[----:B------:R-:W3:Y:S01]  /*0d40*/  LDC R25, c[0x0][0x610] ;  /* 0x00018400ff197b82 */ /* 0x000ee20000000800 */
[----:B------:R-:W-:Y:S05]  /*0d50*/  @!P0 BRA `(.L_x_10) ;  /* 0x0000000000288947 */ /* 0x000fea0003800000 */
[----:B------:R-:W4:Y:S02]  /*0d60*/  LDC R3, c[0x0][0x64c] ;  /* 0x00019300ff037b82 */ /* 0x000f240000000800 */
[----:B----4-:R-:W-:-:S05]  /*0d70*/  IADD3 R3, P0, R20, R3, RZ ;  /* 0x0000000314037210 */ /* 0x010fca0007f1e0ff */
        /* <DEDUP_REMOVED lines=8> */
.L_x_10:
[----:B-1----:R-:W-:Y:S02]  /*0e00*/  SHF.R.U64 R5, R4, R15, R5 ;  /* 0x0000000f04057219 */ /* 0x002fe40000001205 */
[----:B------:R-:W-:Y:S01]  /*0e10*/  LOP3.LUT R4, R22, R7, RZ, 0xc0, !PT ;  /* 0x0000000716047212 */ /* 0x000fe200078ec0ff */
[----:B0-----:R-:W-:Y:S01]  /*0e20*/  VIADD R7, R24, 0xffffffff ;  /* 0xffffffff18077836 */ /* 0x001fe20000000000 */
[----:B------:R-:W-:Y:S01]  /*0e30*/  SHF.L.U32 R3, R21, R26, RZ ;  /* 0x0000001a15037219 */ /* 0x000fe200000006ff */
[----:B------:R-:W-:Y:S01]  /*0e40*/  IMAD.MOV R8, RZ, RZ, -R5 ;  /* 0x000000ffff087224 */ /* 0x000fe200078e0a05 */
[----:B------:R-:W-:Y:S02]  /*0e50*/  SEL R6, R6, R27, !P1 ;  /* 0x0000001b06067207 */ /* 0x000fe40004800000 */
[----:B------:R-:W-:Y:S01]  /*0e60*/  LOP3.LUT R7, R12, R7, RZ, 0xc0, !PT ;  /* 0x000000070c077212 */ /* 0x000fe200078ec0ff */
[----:B------:R-:W-:Y:S02]  /*0e70*/  IMAD R5, R3, R5, R4 ;  /* 0x0000000503057224 */ /* 0x000fe400078e0204 */
[----:B--2---:R-:W-:-:S02]  /*0e80*/  IMAD R3, R8, R23, R20 ;  /* 0x0000001708037224 */ /* 0x004fc400078e0214 */
[----:B---3--:R-:W-:Y:S02]  /*0e90*/  IMAD R6, R5, R25, R6 ;  /* 0x0000001905067224 */ /* 0x008fe400078e0206 */
[----:B------:R-:W-:Y:S02]  /*0ea0*/  IMAD R101, R3, R24, R7 ;  /* 0x0000001803657224 */ /* 0x000fe400078e0207 */
[----:B------:R-:W-:-:S03]  /*0eb0*/  IMAD.MOV.U32 R4, RZ, RZ, 0x1 ;  /* 0x00000001ff047424 */ /* 0x000fc600078e00ff */
[----:B------:R-:W-:Y:S02]  /*0ec0*/  SEL R100, R101, R6, !P1 ;  /* 0x0000000665647207 */ /* 0x000fe40004800000 */
[----:B------:R-:W-:Y:S02]  /*0ed0*/  PRMT R3, R4, 0x7610, R3 ;  /* 0x0000761004037816 */ /* 0x000fe40000000003 */
[----:B------:R-:W-:-:S07]  /*0ee0*/  SEL R101, R6, R101, !P1 ;  /* 0x0000006506657207 */ /* 0x000fce0004800000 */
.L_x_8:
[----:B------:R-:W-:-:S08]  /*0ef0*/  NOP ;  /* 0x0000000000007918 */ /* 0x000fd00000000000 */
[----:B------:R-:W0:Y:S02]  /*0f00*/  USETMAXREG.TRY_ALLOC.CTAPOOL UP0, 0xe8 ;  /* 0x000000e8000079c8 */ /* 0x000e240008000600 */
[----:B0-----:R-:W-:-:S13]  /*0f10*/  PLOP3.LUT P0, PT, PT, PT, UP0, 0x80, 0x0 ;  /* 0x000000000000781c */ /* 0x001fda0003f0f008 */
[----:B------:R-:W-:Y:S05]  /*0f20*/  @!P0 BRA `(.L_x_8) ;  /* 0xfffffffc00f08947 */ /* 0x000fea000383ffff */
[----:B------:R-:W-:Y:S01]  /*0f30*/  ULDC.64 UR4, c[0x0][0x598] ;  /* 0x0001660000047ab9 */ /* 0x000fe20000000a00 */
[----:B------:R-:W-:Y:S01]  /*0f40*/  ULDC.64 UR38, c[0x0][0x208] ;  /* 0x0000820000267ab9 */ /* 0x000fe20000000a00 */
[----:B------:R-:W-:-:S04]  /*0f50*/  ISETP.NE.U32.AND P0, PT, RZ, UR4, PT ;  /* 0x00000004ff007c0c */ /* 0x000fc8000bf05070 */
[----:B------:R-:W-:-:S13]  /*0f60*/  ISETP.NE.AND.EX P0, PT, RZ, UR5, PT, P0 ;  /* 0x00000005ff007c0c */ /* 0x000fda000bf05300 */
[----:B------:R-:W-:Y:S05]  /*0f70*/  @!P0 BRA `(.L_x_11) ;  /* 0x00000000001c8947 */ /* 0x000fea0003800000 */
[----:B------:R-:W0:Y:S02]  /*0f80*/  LDC.64 R4, c[0x0][0x598] ;  /* 0x00016600ff047b82 */ /* 0x000e240000000a00 */
[----:B0-----:R-:W2:Y:S02]  /*0f90*/  LDG.E.64 R4, desc[UR38][R4.64] ;  /* 0x0000002604047981 */ /* 0x001ea4000c1e1b00 */
[----:B--2---:R-:W-:-:S04]  /*0fa0*/  ISETP.NE.U32.AND P0, PT, R4, RZ, PT ;  /* 0x000000ff0400720c */ /* 0x004fc80003f05070 */
[----:B------:R-:W-:-:S13]  /*0fb0*/  ISETP.NE.AND.EX P0, PT, R5, RZ, PT, P0 ;  /* 0x000000ff0500720c */ /* 0x000fda0003f05300 */
[----:B------:R-:W-:Y:S05]  /*0fc0*/  @!P0 BRA `(.L_x_11) ;  /* 0x0000000000088947 */ /* 0x000fea0003800000 */
[----:B------:R0:W5:Y:S01]  /*0fd0*/  LD.E R88, desc[UR38][R4.64] ;  /* 0x0000002604587980 */ /* 0x000162000c101900 */
[----:B------:R-:W-:Y:S05]  /*0fe0*/  BRA `(.L_x_12) ;  /* 0x0000000000247947 */ /* 0x000fea0003800000 */
.L_x_11:
[----:B------:R-:W-:Y:S02]  /*0ff0*/  ULDC.64 UR4, c[0x0][0x588] ;  /* 0x0001620000047ab9 */ /* 0x000fe40000000a00 */
[----:B------:R-:W-:-:S04]  /*1000*/  ISETP.NE.U32.AND P0, PT, RZ, UR4, PT ;  /* 0x00000004ff007c0c */ /* 0x000fc8000bf05070 */
[----:B------:R-:W-:-:S13]  /*1010*/  ISETP.NE.AND.EX P0, PT, RZ, UR5, PT, P0 ;  /* 0x00000005ff007c0c */ /* 0x000fda000bf05300 */
[----:B------:R-:W-:Y:S05]  /*1020*/  @!P0 BRA `(.L_x_13) ;  /* 0x00000000000c8947 */ /* 0x000fea0003800000 */
[----:B------:R-:W0:Y:S02]  /*1030*/  LDC.64 R88, c[0x0][0x588] ;  /* 0x00016200ff587b82 */ /* 0x000e240000000a00 */
[----:B0-----:R1:W5:Y:S01]  /*1040*/  LDG.E R88, desc[UR38][R88.64] ;  /* 0x0000002658587981 */ /* 0x001362000c1e1900 */
[----:B------:R-:W-:Y:S05]  /*1050*/  BRA `(.L_x_12) ;  /* 0x0000000000087947 */ /* 0x000fea0003800000 */
.L_x_13:
[----:B------:R-:W-:Y:S02]  /*1060*/  ULDC UR4, c[0x0][0x580] ;  /* 0x0001600000047ab9 */ /* 0x000fe40000000800 */
[----:B------:R-:W-:-:S07]  /*1070*/  IMAD.U32 R88, RZ, RZ, UR4 ;  /* 0x00000004ff587e24 */ /* 0x000fce000f8e00ff */
.L_x_12:
[----:B------:R-:W-:Y:S02]  /*1080*/  ULDC.64 UR4, c[0x0][0x5a0] ;  /* 0x0001680000047ab9 */ /* 0x000fe40000000a00 */
[----:B------:R-:W-:-:S04]  /*1090*/  ISETP.NE.U32.AND P0, PT, RZ, UR4, PT ;  /* 0x00000004ff007c0c */ /* 0x000fc8000bf05070 */
[----:B------:R-:W-:-:S13]  /*10a0*/  ISETP.NE.AND.EX P0, PT, RZ, UR5, PT, P0 ;  /* 0x00000005ff007c0c */ /* 0x000fda000bf05300 */
[----:B------:R-:W-:Y:S05]  /*10b0*/  @!P0 BRA `(.L_x_14) ;  /* 0x00000000001c8947 */ /* 0x000fea0003800000 */
[----:B0-----:R-:W0:Y:S02]  /*10c0*/  LDC.64 R4, c[0x0][0x5a0] ;  /* 0x00016800ff047b82 */ /* 0x001e240000000a00 */
[----:B0-----:R-:W2:Y:S02]  /*10d0*/  LDG.E.64 R4, desc[UR38][R4.64] ;  /* 0x0000002604047981 */ /* 0x001ea4000c1e1b00 */
[----:B--2---:R-:W-:-:S04]  /*10e0*/  ISETP.NE.U32.AND P0, PT, R4, RZ, PT ;  /* 0x000000ff0400720c */ /* 0x004fc80003f05070 */
[----:B------:R-:W-:-:S13]  /*10f0*/  ISETP.NE.AND.EX P0, PT, R5, RZ, PT, P0 ;  /* 0x000000ff0500720c */ /* 0x000fda0003f05300 */
[----:B------:R-:W-:Y:S05]  /*1100*/  @!P0 BRA `(.L_x_14) ;  /* 0x0000000000088947 */ /* 0x000fea0003800000 */
[----:B-1----:R0:W5:Y:S01]  /*1110*/  LD.E R89, desc[UR38][R4.64] ;  /* 0x0000002604597980 */ /* 0x002162000c101900 */
[----:B------:R-:W-:Y:S05]  /*1120*/  BRA `(.L_x_15) ;  /* 0x0000000000247947 */ /* 0x000fea0003800000 */
.L_x_14:
[----:B------:R-:W-:Y:S02]  /*1130*/  ULDC.64 UR4, c[0x0][0x590] ;  /* 0x0001640000047ab9 */ /* 0x000fe40000000a00 */
[----:B------:R-:W-:-:S04]  /*1140*/  ISETP.NE.U32.AND P0, PT, RZ, UR4, PT ;  /* 0x00000004ff007c0c */ /* 0x000fc8000bf05070 */
[----:B------:R-:W-:-:S13]  /*1150*/  ISETP.NE.AND.EX P0, PT, RZ, UR5, PT, P0 ;  /* 0x00000005ff007c0c */ /* 0x000fda000bf05300 */
[----:B------:R-:W-:Y:S05]  /*1160*/  @!P0 BRA `(.L_x_16) ;  /* 0x00000000000c8947 */ /* 0x000fea0003800000 */
[----:B0-----:R-:W1:Y:S02]  /*1170*/  LDC.64 R4, c[0x0][0x590] ;  /* 0x00016400ff047b82 */ /* 0x001e640000000a00 */
[----:B-1----:R1:W5:Y:S01]  /*1180*/  LDG.E R89, desc[UR38][R4.64] ;  /* 0x0000002604597981 */ /* 0x002362000c1e1900 */
[----:B------:R-:W-:Y:S05]  /*1190*/  BRA `(.L_x_15) ;  /* 0x0000000000087947 */ /* 0x000fea0003800000 */
.L_x_16:
[----:B------:R-:W-:Y:S02]  /*11a0*/  ULDC UR4, c[0x0][0x584] ;  /* 0x0001610000047ab9 */ /* 0x000fe40000000800 */
[----:B-1----:R-:W-:-:S07]  /*11b0*/  IMAD.U32 R89, RZ, RZ, UR4 ;  /* 0x00000004ff597e24 */ /* 0x002fce000f8e00ff */
.L_x_15:
[----:B------:R-:W-:-:S13]  /*11c0*/  LOP3.LUT P0, RZ, R3, 0xff, RZ, 0xc0, !PT ;  /* 0x000000ff03ff7812 */ /* 0x000fda000780c0ff */
[----:B------:R-:W-:Y:S05]  /*11d0*/  @!P0 EXIT ;  /* 0x000000000000894d */ /* 0x000fea0003800000 */
[----:B------:R-:W2:Y:S01]  /*11e0*/  LDC R92, c[0x0][0x658] ;  /* 0x00019600ff5c7b82 */ /* 0x000ea20000000800 */
[----:B------:R-:W-:Y:S01]  /*11f0*/  ULDC.64 UR6, c[0x0][0x288] ;  /* 0x0000a20000067ab9 */ /* 0x000fe20000000a00 */
[----:B------:R-:W-:Y:S01]  /*1200*/  LOP3.LUT R14, R14, 0x1, RZ, 0xc0, !PT ;  /* 0x000000010e0e7812 */ /* 0x000fe200078ec0ff */
[----:B------:R-:W-:Y:S01]  /*1210*/  UIADD3 UR4, UR7, 0x3f, URZ ;  /* 0x0000003f07047890 */ /* 0x000fe2000fffe03f */
[----:B------:R-:W-:Y:S01]  /*1220*/  SHF.R.U32.HI R3, RZ, 0x2, R94 ;  /* 0x00000002ff037819 */ /* 0x000fe2000001165e */
[----:B01----:R-:W-:Y:S01]  /*1230*/  IMAD.MOV.U32 R5, RZ, RZ, -0x1 ;  /* 0xffffffffff057424 */ /* 0x003fe200078e00ff */
[----:B------:R-:W-:Y:S01]  /*1240*/  SHF.R.U32.HI R0, RZ, 0x1, R0 ;  /* 0x00000001ff007819 */ /* 0x000fe20000011600 */
[----:B------:R-:W-:Y:S01]  /*1250*/  USHF.R.S32.HI UR5, URZ, 0x1f, UR4 ;  /* 0x0000001f3f057899 */ /* 0x000fe20008011404 */
[----:B------:R-:W0:Y:S01]  /*1260*/  LDC.64 R90, c[0x0][0x5c8] ;  /* 0x00017200ff5a7b82 */ /* 0x000e220000000a00 */
[----:B------:R-:W-:Y:S01]  /*1270*/  IMAD.SHL.U32 R22, R14, 0x40, RZ ;  /* 0x000000400e167824 */ /* 0x000fe200078e00ff */
[----:B------:R-:W-:Y:S01]  /*1280*/  LOP3.LUT R3, R3, 0x7, RZ, 0xc0, !PT ;  /* 0x0000000703037812 */ /* 0x000fe200078ec0ff */
[----:B------:R-:W-:Y:S01]  /*1290*/  ULEA.HI UR5, UR5, UR4, URZ, 0x6 ;  /* 0x0000000405057291 */ /* 0x000fe2000f8f303f */
[----:B------:R-:W-:Y:S01]  /*12a0*/  LOP3.LUT R0, R0, 0x30, RZ, 0xc0, !PT ;  /* 0x0000003000007812 */ /* 0x000fe200078ec0ff */
[----:B------:R-:W-:Y:S01]  /*12b0*/  IMAD.MOV.U32 R7, RZ, RZ, 0x1 ;  /* 0x00000001ff077424 */ /* 0x000fe200078e00ff */
[--C-:B------:R-:W-:Y:S01]  /*12c0*/  LOP3.LUT R22, R22, 0x40, R3.reuse, 0xe2, !PT ;  /* 0x0000004016167812 */ /* 0x100fe200078ee203 */
[----:B------:R-:W-:Y:S01]  /*12d0*/  USHF.R.S32.HI UR43, URZ, 0x6, UR5 ;  /* 0x000000063f2b7899 */ /* 0x000fe20008011405 */
[----:B------:R-:W1:Y:S01]  /*12e0*/  LDC R96, c[0x0][0x600] ;  /* 0x00018000ff607b82 */ /* 0x000e620000000800 */
[----:B------:R-:W-:Y:S01]  /*12f0*/  IADD3 R3, RZ, -R0, -R3 ;  /* 0x80000000ff037210 */ /* 0x000fe20007ffe803 */
[----:B------:R-:W-:Y:S01]  /*1300*/  IMAD.U32 R4, RZ, RZ, UR6 ;  /* 0x00000006ff047e24 */ /* 0x000fe2000f8e00ff */
[C---:B------:R-:W-:Y:S01]  /*1310*/  LOP3.LUT R93, R94.reuse, 0x3, RZ, 0xc0, !PT ;  /* 0x000000035e5d7812 */ /* 0x040fe200078ec0ff */
[----:B------:R-:W-:Y:S01]  /*1320*/  UISETP.LT.AND UP0, UPT, UR43, 0x1, UPT ;  /* 0x000000012b00788c */ /* 0x000fe2000bf01270 */
[----:B------:R-:W-:Y:S01]  /*1330*/  LOP3.LUT R95, R94, 0x80, RZ, 0xc0, !PT ;  /* 0x000000805e5f7812 */ /* 0x000fe200078ec0ff */
[----:B------:R-:W-:Y:S01]  /*1340*/  IMAD R3, R14, -0x40, R3 ;  /* 0xffffffc00e037824 */ /* 0x000fe200078e0203 */
[----:B------:R-:W-:Y:S01]  /*1350*/  ULDC UR4, c[0x0][0x284] ;  /* 0x0000a10000047ab9 */ /* 0x000fe20000000800 */
[----:B--2---:R-:W-:Y:S01]  /*1360*/  SHF.L.U32 R5, R5, R92, RZ ;  /* 0x0000005c05057219 */ /* 0x004fe200000006ff */
[----:B------:R-:W-:Y:S01]  /*1370*/  USEL UR44, UR43, 0x1, UP0 ;  /* 0x000000012b2c7887 */ /* 0x000fe20008000000 */
[----:B------:R-:W-:Y:S01]  /*1380*/  IMAD R93, R93, -0x2, R4 ;  /* 0xfffffffe5d5d7824 */ /* 0x000fe200078e0204 */
[----:B------:R-:W-:Y:S01]  /*1390*/  LOP3.LUT R22, R22, R0, RZ, 0xfc, !PT ;  /* 0x0000000016167212 */ /* 0x000fe200078efcff */
[----:B------:R-:W-:Y:S01]  /*13a0*/  IMAD.SHL.U32 R94, R94, 0x2, RZ ;  /* 0x000000025e5e7824 */ /* 0x000fe200078e00ff */
[----:B------:R-:W-:Y:S01]  /*13b0*/  SHF.L.U32 R92, R7, R92, RZ ;  /* 0x0000005c075c7219 */ /* 0x000fe200000006ff */
[----:B------:R-:W-:Y:S01]  /*13c0*/  VIADD R98, R3, UR4 ;  /* 0x0000000403627c36 */ /* 0x000fe20008000000 */
[----:B------:R-:W-:Y:S01]  /*13d0*/  LOP3.LUT R103, R18, 0x1, RZ, 0xfc, !PT ;  /* 0x0000000112677812 */ /* 0x000fe200078efcff */
[----:B------:R-:W-:Y:S01]  /*13e0*/  IMAD.MOV.U32 R23, RZ, RZ, RZ ;  /* 0x000000ffff177224 */ /* 0x000fe200078e00ff */
[C---:B0-----:R-:W-:Y:S01]  /*13f0*/  SHF.L.U64.HI R91, R90.reuse, 0x3, R91 ;  /* 0x000000035a5b7819 */ /* 0x041fe2000001025b */
[----:B------:R-:W-:Y:S01]  /*1400*/  IMAD.SHL.U32 R90, R90, 0x8, RZ ;  /* 0x000000085a5a7824 */ /* 0x000fe200078e00ff */
[----:B------:R-:W-:Y:S01]  /*1410*/  SHF.R.U32.HI R95, RZ, 0x7, R95 ;  /* 0x00000007ff5f7819 */ /* 0x000fe2000001165f */
[----:B------:R-:W-:Y:S01]  /*1420*/  UIADD3 UR44, UR43, -UR44, URZ ;  /* 0x8000002c2b2c7290 */ /* 0x000fe2000fffe03f */
[----:B------:R-:W-:Y:S01]  /*1430*/  LOP3.LUT R97, RZ, R5, RZ, 0x33, !PT ;  /* 0x00000005ff617212 */ /* 0x000fe200078e33ff */
[----:B------:R-:W-:Y:S01]  /*1440*/  UMOV UR40, URZ ;  /* 0x0000003f00287c82 */ /* 0x000fe20008000000 */
[----:B------:R-:W-:Y:S01]  /*1450*/  UMOV UR41, URZ ;  /* 0x0000003f00297c82 */ /* 0x000fe20008000000 */
[----:B-1----:R-:W-:-:S08]  /*1460*/  VIADD R96, R96, 0xffffffff ;  /* 0xffffffff60607836 */ /* 0x002fd00000000000 */
.L_x_164:
[----:B0-----:R-:W0:Y:S01]  /*1470*/  SHFL.IDX PT, R0, R95, RZ, 0x1f ;  /* 0x00001fff5f007589 */ /* 0x001e2200000e0000 */
[----:B-1----:R-:W1:Y:S01]  /*1480*/  S2UR UR7, SR_CgaCtaId ;  /* 0x00000000000779c3 */ /* 0x002e620000008800 */
[----:B------:R-:W-:Y:S01]  /*1490*/  UMOV UR6, 0x400 ;  /* 0x0000040000067882 */ /* 0x000fe20000000000 */
[----:B0-----:R-:W-:Y:S01]  /*14a0*/  R2UR UR4, R0 ;  /* 0x00000000000472ca */ /* 0x001fe200000e0000 */
[----:B-1----:R-:W-:-:S12]  /*14b0*/  ULEA UR6, UR7, UR6, 0x18 ;  /* 0x0000000607067291 */ /* 0x002fd8000f8ec03f */
[----:B------:R-:W-:-:S04]  /*14c0*/  ULEA.HI UR5, UR4, UR4, URZ, 0x1 ;  /* 0x0000000404057291 */ /* 0x000fc8000f8f083f */
[----:B------:R-:W-:-:S04]  /*14d0*/  ULOP3.LUT UR5, UR5, 0x7fffe, URZ, 0xc0, !UPT ;  /* 0x0007fffe05057892 */ /* 0x000fc8000f8ec03f */
[----:B------:R-:W-:-:S03]  /*14e0*/  UIADD3 UR5, UR4, -UR5, URZ ;  /* 0x8000000504057290 */ /* 0x000fc6000fffe03f */
[----:B------:R-:W-:Y:S01]  /*14f0*/  ULDC UR4, c[0x0][0x28c] ;  /* 0x0000a30000047ab9 */ /* 0x000fe20000000800 */
[----:B------:R-:W-:Y:S01]  /*1500*/  ULEA UR5, UR5, UR6, 0xd ;  /* 0x0000000605057291 */ /* 0x000fe2000f8e683f */
[----:B------:R-:W-:-:S03]  /*1510*/  ISETP.LT.AND P0, PT, RZ, UR4, PT ;  /* 0x00000004ff007c0c */ /* 0x000fc6000bf01270 */
[----:B------:R-:W-:-:S04]  /*1520*/  UIADD3 UR5, UR5, 0x180, URZ ;  /* 0x0000018005057890 */ /* 0x000fc8000fffe03f */
[----:B------:R-:W-:-:S04]  /*1530*/  USHF.R.U32.HI UR5, URZ, 0x4, UR5 ;  /* 0x000000043f057899 */ /* 0x000fc80008011605 */
[----:B------:R-:W-:Y:S02]  /*1540*/  ULOP3.LUT UR45, UR5, 0x3fff, URZ, 0xc0, !UPT ;  /* 0x00003fff052d7892 */ /* 0x000fe4000f8ec03f */
[----:B--2345:R-:W-:Y:S10]  /*1550*/  @P0 BRA `(.L_x_17) ;  /* 0x0000000000400947 */ /* 0x03cff40003800000 */
[----:B------:R-:W-:Y:S01]  /*1560*/  MOV R0, 0x0 ;  /* 0x0000000000007802 */ /* 0x000fe20000000f00 */
[----:B------:R-:W-:Y:S01]  /*1570*/  ULDC.64 UR4, c[0x4][0x68] ;  /* 0x01001a0000047ab9 */ /* 0x000fe20000000a00 */
[----:B------:R-:W-:Y:S01]  /*1580*/  ULDC.64 UR6, c[0x4][0x8] ;  /* 0x0100020000067ab9 */ /* 0x000fe20000000a00 */
[----:B------:R-:W-:Y:S01]  /*1590*/  IMAD.U32 R4, RZ, RZ, UR4 ;  /* 0x00000004ff047e24 */ /* 0x000fe2000f8e00ff */
[----:B------:R0:W1:Y:S01]  /*15a0*/  LDC.64 R14, c[0x4][R0] ;  /* 0x01000000000e7b82 */ /* 0x0000620000000a00 */
[----:B------:R-:W-:Y:S01]  /*15b0*/  IMAD.U32 R5, RZ, RZ, UR5 ;  /* 0x00000005ff057e24 */ /* 0x000fe2000f8e00ff */
[----:B------:R-:W-:Y:S01]  /*15c0*/  ULDC.64 UR4, c[0x4][0x70] ;  /* 0x01001c0000047ab9 */ /* 0x000fe20000000a00 */
[----:B------:R-:W-:Y:S02]  /*15d0*/  IMAD.U32 R10, RZ, RZ, UR6 ;  /* 0x00000006ff0a7e24 */ /* 0x000fe4000f8e00ff */
[----:B------:R-:W-:Y:S02]  /*15e0*/  IMAD.U32 R6, RZ, RZ, UR4 ;  /* 0x00000004ff067e24 */ /* 0x000fe4000f8e00ff */
[----:B------:R-:W-:-:S02]  /*15f0*/  IMAD.U32 R7, RZ, RZ, UR5 ;  /* 0x00000005ff077e24 */ /* 0x000fc4000f8e00ff */
[----:B------:R-:W-:Y:S02]  /*1600*/  IMAD.U32 R11, RZ, RZ, UR7 ;  /* 0x00000007ff0b7e24 */ /* 0x000fe4000f8e00ff */
[----:B------:R-:W-:Y:S02]  /*1610*/  IMAD.MOV.U32 R8, RZ, RZ, 0x1e1 ;  /* 0x000001e1ff087424 */ /* 0x000fe400078e00ff */
[----:B------:R-:W-:Y:S02]  /*1620*/  IMAD.MOV.U32 R12, RZ, RZ, 0x1 ;  /* 0x00000001ff0c7424 */ /* 0x000fe400078e00ff */
[----:B0-----:R-:W-:-:S07]  /*1630*/  IMAD.MOV.U32 R13, RZ, RZ, RZ ;  /* 0x000000ffff0d7224 */ /* 0x001fce00078e00ff */
[----:B------:R-:W-:-:S07]  /*1640*/  LEPC R20, `(.L_x_17) ;  /* 0x000000001014794e */ /* 0x000fce0000000000 */
[----:B-1---5:R-:W-:Y:S05]  /*1650*/  CALL.ABS.NOINC R14 ;  /* 0x000000000e007343 */ /* 0x022fea0003c00000 */
.L_x_17:
[----:B------:R-:W-:-:S13]  /*1660*/  ISETP.NE.AND P0, PT, R103, 0x3, PT ;  /* 0x000000036700780c */ /* 0x000fda0003f05270 */
[----:B------:R-:W-:Y:S05]  /*1670*/  @!P0 BRA `(.L_x_18) ;  /* 0x0000000000048947 */ /* 0x000fea0003800000 */
[----:B------:R-:W-:Y:S01]  /*1680*/  BPT.TRAP 0x1 ;  /* 0x000000040000795c */ /* 0x000fe20000300000 */
.L_x_18:
[----:B------:R-:W0:Y:S01]  /*1690*/  S2UR UR5, SR_CgaCtaId ;  /* 0x00000000000579c3 */ /* 0x000e220000008800 */
[----:B------:R-:W-:Y:S01]  /*16a0*/  UMOV UR4, 0x400 ;  /* 0x0000040000047882 */ /* 0x000fe20000000000 */
[----:B------:R-:W-:Y:S02]  /*16b0*/  IMAD.U32 R0, RZ, RZ, UR40 ;  /* 0x00000028ff007e24 */ /* 0x000fe4000f8e00ff */
[----:B------:R-:W-:-:S03]  /*16c0*/  IMAD.U32 R3, RZ, RZ, UR41 ;  /* 0x00000029ff037e24 */ /* 0x000fc6000f8e00ff */
[----:B------:R-:W-:Y:S01]  /*16d0*/  SHF.L.U32 R0, R0, 0x1f, RZ ;  /* 0x0000001f00007819 */ /* 0x000fe200000006ff */
[----:B0-----:R-:W-:-:S06]  /*16e0*/  ULEA UR4, UR5, UR4, 0x18 ;  /* 0x0000000405047291 */ /* 0x001fcc000f8ec03f */
[----:B------:R-:W-:-:S04]  /*16f0*/  IMAD.U32 R6, RZ, RZ, UR4 ;  /* 0x00000004ff067e24 */ /* 0x000fc8000f8e00ff */
[----:B------:R-:W-:-:S04]  /*1700*/  IMAD R3, R3, 0x8, R6 ;  /* 0x0000000803037824 */ /* 0x000fc800078e0206 */
[----:B------:R0:W1:Y:S01]  /*1710*/  SYNCS.PHASECHK.TRANS64.TRYWAIT P1, [R3+URZ], R0 ;  /* 0x00000000030075a7 */ /* 0x000062000802017f */
[----:B------:R-:W-:Y:S05]  /*1720*/  @!P0 BRA `(.L_x_19) ;  /* 0x0000000000048947 */ /* 0x000fea0003800000 */
[----:B------:R-:W-:Y:S01]  /*1730*/  BPT.TRAP 0x1 ;  /* 0x000000040000795c */ /* 0x000fe20000300000 */
.L_x_19:
[----:B------:R-:W-:-:S05]  /*1740*/  IMAD.U32 R4, RZ, RZ, UR44 ;  /* 0x0000002cff047e24 */ /* 0x000fca000f8e00ff */
[----:B------:R-:W-:Y:S01]  /*1750*/  ISETP.GE.AND P2, PT, R4, 0x1, PT ;  /* 0x000000010400780c */ /* 0x000fe20003f46270 */
[----:B-1----:R-:W-:-:S12]  /*1760*/  @P1 BRA `(.L_x_20) ;  /* 0x0000000000081947 */ /* 0x002fd80003800000 */
[----:B------:R-:W1:Y:S02]  /*1770*/  SYNCS.PHASECHK.TRANS64.TRYWAIT P1, [R3+URZ], R0 ;  /* 0x00000000030075a7 */ /* 0x000e64000802017f */
[----:B-1----:R-:W-:Y:S05]  /*1780*/  @!P1 BRA `(.L_x_21) ;  /* 0x0000006800109947 */ /* 0x002fea0003800000 */
.L_x_20:
[----:B------:R-:W-:Y:S05]  /*1790*/  WARPSYNC.ALL ;  /* 0x0000000000007948 */ /* 0x000fea0003800000 */
[----:B------:R-:W-:Y:S01]  /*17a0*/  R2UR UR4, R6 ;  /* 0x00000000060472ca */ /* 0x000fe200000e0000 */
[----:B------:R-:W-:Y:S01]  /*17b0*/  ULEA UR5, UR41, UR45, 0xa ;  /* 0x0000002d29057291 */ /* 0x000fe2000f8e503f */
[----:B------:R-:W-:Y:S01]  /*17c0*/  WARPGROUP.ARRIVE ;  /* 0x00000000000079c5 */ /* 0x000fe20000000000 */
[----:B------:R-:W-:Y:S01]  /*17d0*/  UMOV UR9, 0x40000040 ;  /* 0x4000004000097882 */ /* 0x000fe20000000000 */
[----:B------:R-:W-:-:S04]  /*17e0*/  UMOV UR11, 0x40000040 ;  /* 0x40000040000b7882 */ /* 0x000fc80000000000 */
[----:B------:R-:W-:-:S05]  /*17f0*/  UMOV UR8, UR5 ;  /* 0x0000000500087c82 */ /* 0x000fca0008000000 */
[----:B------:R-:W-:-:S04]  /*1800*/  UIADD3 UR4, UR4, 0x1c180, URZ ;  /* 0x0001c18004047890 */ /* 0x000fc8000fffe03f */
[----:B------:R-:W-:-:S04]  /*1810*/  USHF.R.U32.HI UR4, URZ, 0x4, UR4 ;  /* 0x000000043f047899 */ /* 0x000fc80008011604 */
[----:B------:R-:W-:-:S04]  /*1820*/  ULOP3.LUT UR4, UR4, 0x3fff, URZ, 0xc0, !UPT ;  /* 0x00003fff04047892 */ /* 0x000fc8000f8ec03f */
[----:B------:R-:W-:-:S04]  /*1830*/  ULOP3.LUT UR4, UR4, 0x10000, URZ, 0xfc, !UPT ;  /* 0x0001000004047892 */ /* 0x000fc8000f8efc3f */
[----:B------:R-:W-:-:S07]  /*1840*/  ULEA UR6, UR41, UR4, 0xa ;  /* 0x0000000429067291 */ /* 0x000fce000f8e503f */
[----:B------:R-:W-:Y:S02]  /*1850*/  UMOV UR10, UR6 ;  /* 0x00000006000a7c82 */ /* 0x000fe40008000000 */
[----:B------:R-:W-:Y:S01]  /*1860*/  HGMMA.64x128x16.F32 R24, gdesc[UR8].tnspA, RZ, !UPT, gsb0 ;  /* 0x21e00000081879f0 */ /* 0x000fe2000c0008ff */
[----:B------:R-:W-:Y:S02]  /*1870*/  UIADD3 UR8, UR5, 0x80, URZ ;  /* 0x0000008005087890 */ /* 0x000fe4000fffe03f */
[----:B------:R-:W-:Y:S01]  /*1880*/  UIADD3 UR10, UR6, 0x2, URZ ;  /* 0x00000002060a7890 */ /* 0x000fe2000fffe03f */
[----:B------:R-:W-:Y:S01]  /*1890*/  UMOV UR9, 0x40000040 ;  /* 0x4000004000097882 */ /* 0x000fe20000000000 */
[----:B------:R-:W-:Y:S01]  /*18a0*/  UMOV UR11, 0x40000040 ;  /* 0x40000040000b7882 */ /* 0x000fe20000000000 */
[----:B------:R-:W-:Y:S02]  /*18b0*/  WARPGROUP.DEPBAR.LE gsb0, 0x0 ;  /* 0x00008000000079c5 */ /* 0x000fe40000010000 */
[----:B------:R-:W-:-:S06]  /*18c0*/  WARPGROUP.ARRIVE ;  /* 0x00000000000079c5 */ /* 0x000fcc0000000000 */
[----:B------:R-:W-:Y:S01]  /*18d0*/  HGMMA.64x128x16.F32 R24, gdesc[UR8].tnspA, R24, gsb0 ;  /* 0x21e00000081879f0 */ /* 0x000fe20008000818 */
        /* <DEDUP_REMOVED lines=13> */
[----:B------:R-:W-:Y:S03]  /*19b0*/  HGMMA.64x128x16.F32 R24, gdesc[UR8].tnspA, R24, gsb0 ;  /* 0x21e00000081879f0 */ /* 0x000fe60008000818 */
[----:B------:R-:W-:Y:S02]  /*19c0*/  WARPGROUP.DEPBAR.LE gsb0, 0x0 ;  /* 0x00008000000079c5 */ /* 0x000fe40000010000 */
[----:B------:R-:W-:Y:S05]  /*19d0*/  @!P2 BRA `(.L_x_22) ;  /* 0x000000040028a947 */ /* 0x000fea0003800000 */
[----:B------:R-:W-:Y:S01]  /*19e0*/  UIADD3 UR5, UR41, 0x1, URZ ;  /* 0x0000000129057890 */ /* 0x000fe2000fffe03f */
[----:B01----:R-:W-:Y:S02]  /*19f0*/  IMAD.U32 R0, RZ, RZ, UR44 ;  /* 0x0000002cff007e24 */ /* 0x003fe4000f8e00ff */
[----:B------:R-:W-:Y:S01]  /*1a00*/  IMAD.U32 R3, RZ, RZ, UR41 ;  /* 0x00000029ff037e24 */ /* 0x000fe2000f8e00ff */
[----:B------:R-:W-:-:S04]  /*1a10*/  UISETP.NE.AND UP0, UPT, UR5, 0x7, UPT ;  /* 0x000000070500788c */ /* 0x000fc8000bf05270 */
[----:B------:R-:W-:Y:S02]  /*1a20*/  USEL UR6, URZ, 0x1, UP0 ;  /* 0x000000013f067887 */ /* 0x000fe40008000000 */
[----:B------:R-:W-:Y:S02]  /*1a30*/  USEL UR5, UR5, URZ, UP0 ;  /* 0x0000003f05057287 */ /* 0x000fe40008000000 */
[----:B------:R-:W-:-:S06]  /*1a40*/  ULOP3.LUT UR6, UR40, UR6, URZ, 0x3c, !UPT ;  /* 0x0000000628067292 */ /* 0x000fcc000f8e3c3f */
[----:B------:R-:W-:-:S07]  /*1a50*/  IMAD.U32 R7, RZ, RZ, UR6 ;  /* 0x00000006ff077e24 */ /* 0x000fce000f8e00ff */
.L_x_29:
[----:B------:R-:W-:Y:S05]  /*1a60*/  @!P0 BRA `(.L_x_23) ;  /* 0x0000000000048947 */ /* 0x000fea0003800000 */
[----:B------:R-:W-:Y:S01]  /*1a70*/  BPT.TRAP 0x1 ;  /* 0x000000040000795c */ /* 0x000fe20000300000 */
.L_x_23:
[----:B------:R-:W0:Y:S01]  /*1a80*/  S2UR UR7, SR_CgaCtaId ;  /* 0x00000000000779c3 */ /* 0x000e220000008800 */
[----:B------:R-:W-:Y:S01]  /*1a90*/  UMOV UR6, 0x400 ;  /* 0x0000040000067882 */ /* 0x000fe20000000000 */
[----:B------:R-:W-:Y:S01]  /*1aa0*/  IMAD.U32 R5, RZ, RZ, UR5 ;  /* 0x00000005ff057e24 */ /* 0x000fe2000f8e00ff */
[----:B------:R-:W-:Y:S01]  /*1ab0*/  SHF.L.U32 R4, R7, 0x1f, RZ ;  /* 0x0000001f07047819 */ /* 0x000fe200000006ff */
[----:B0-----:R-:W-:-:S06]  /*1ac0*/  ULEA UR6, UR7, UR6, 0x18 ;  /* 0x0000000607067291 */ /* 0x001fcc000f8ec03f */
[----:B------:R-:W-:-:S04]  /*1ad0*/  IMAD.U32 R6, RZ, RZ, UR6 ;  /* 0x00000006ff067e24 */ /* 0x000fc8000f8e00ff */
[----:B------:R-:W-:-:S04]  /*1ae0*/  IMAD R5, R5, 0x8, R6 ;  /* 0x0000000805057824 */ /* 0x000fc800078e0206 */
[----:B------:R0:W1:Y:S01]  /*1af0*/  SYNCS.PHASECHK.TRANS64.TRYWAIT P1, [R5+URZ], R4 ;  /* 0x00000004050075a7 */ /* 0x000062000802017f */
[----:B------:R-:W-:Y:S05]  /*1b00*/  @!P0 BRA `(.L_x_24) ;  /* 0x0000000000048947 */ /* 0x000fea0003800000 */
[----:B------:R-:W-:Y:S01]  /*1b10*/  BPT.TRAP 0x1 ;  /* 0x000000040000795c */ /* 0x000fe20000300000 */
.L_x_24:
[----:B-1----:R-:W-:Y:S05]  /*1b20*/  @P1 BRA `(.L_x_25) ;  /* 0x0000000000081947 */ /* 0x002fea0003800000 */
[----:B------:R-:W1:Y:S02]  /*1b30*/  SYNCS.PHASECHK.TRANS64.TRYWAIT P1, [R5+URZ], R4 ;  /* 0x00000004050075a7 */ /* 0x000e64000802017f */
[----:B-1----:R-:W-:Y:S05]  /*1b40*/  @!P1 BRA `(.L_x_26) ;  /* 0x0000006400349947 */ /* 0x002fea0003800000 */
.L_x_25:
[----:B------:R-:W-:Y:S01]  /*1b50*/  ULEA UR6, UR5, UR45, 0xa ;  /* 0x0000002d05067291 */ /* 0x000fe2000f8e503f */
[----:B------:R-:W-:Y:S01]  /*1b60*/  WARPGROUP.ARRIVE ;  /* 0x00000000000079c5 */ /* 0x000fe20000000000 */
[----:B------:R-:W-:Y:S01]  /*1b70*/  ULEA UR7, UR5, UR4, 0xa ;  /* 0x0000000405077291 */ /* 0x000fe2000f8e503f */
[----:B------:R-:W-:Y:S01]  /*1b80*/  UMOV UR9, 0x40000040 ;  /* 0x4000004000097882 */ /* 0x000fe20000000000 */
[----:B------:R-:W-:-:S03]  /*1b90*/  UMOV UR11, 0x40000040 ;  /* 0x40000040000b7882 */ /* 0x000fc60000000000 */
[----:B------:R-:W-:Y:S02]  /*1ba0*/  UMOV UR8, UR6 ;  /* 0x0000000600087c82 */ /* 0x000fe40008000000 */
[----:B------:R-:W-:Y:S02]  /*1bb0*/  UMOV UR10, UR7 ;  /* 0x00000007000a7c82 */ /* 0x000fe40008000000 */
[----:B------:R-:W-:Y:S01]  /*1bc0*/  HGMMA.64x128x16.F32 R24, gdesc[UR8].tnspA, R24, gsb0 ;  /* 0x21e00000081879f0 */ /* 0x000fe20008000818 */
[----:B------:R-:W-:Y:S02]  /*1bd0*/  UIADD3 UR8, UR6, 0x80, URZ ;  /* 0x0000008006087890 */ /* 0x000fe4000fffe03f */
[----:B------:R-:W-:Y:S01]  /*1be0*/  UIADD3 UR10, UR7, 0x2, URZ ;  /* 0x00000002070a7890 */ /* 0x000fe2000fffe03f */
[----:B------:R-:W-:Y:S01]  /*1bf0*/  UMOV UR9, 0x40000040 ;  /* 0x4000004000097882 */ /* 0x000fe20000000000 */
[----:B------:R-:W-:Y:S01]  /*1c00*/  UMOV UR11, 0x40000040 ;  /* 0x40000040000b7882 */ /* 0x000fe20000000000 */
[----:B------:R-:W-:-:S02]  /*1c10*/  WARPGROUP.DEPBAR.LE gsb0, 0x0 ;  /* 0x00008000000079c5 */ /* 0x000fc40000010000 */
        /* <DEDUP_REMOVED lines=18> */
[----:B------:R-:W-:Y:S01]  /*1d40*/  BPT.TRAP 0x1 ;  /* 0x000000040000795c */ /* 0x000fe20000300000 */
.L_x_27:
[----:B------:R-:W-:-:S13]  /*1d50*/  ISETP.NE.AND P1, PT, R102, RZ, PT ;  /* 0x000000ff6600720c */ /* 0x000fda0003f25270 */
[----:B01----:R-:W-:-:S04]  /*1d60*/  @P1 IMAD R4, R3, 0x8, R6 ;  /* 0x0000000803041824 */ /* 0x003fc800078e0206 */
[----:B------:R-:W-:-:S05]  /*1d70*/  @P1 VIADD R4, R4, 0x38 ;  /* 0x0000003804041836 */ /* 0x000fca0000000000 */
[----:B------:R-:W-:-:S04]  /*1d80*/  @P1 PRMT R4, R19, 0x654, R4 ;  /* 0x0000065413041816 */ /* 0x000fc80000000004 */
[----:B------:R0:W-:Y:S01]  /*1d90*/  @P1 SYNCS.ARRIVE.TRANS64.RED.A1T0 RZ, [R4+URZ], RZ ;  /* 0x000000ff04ff19a7 */ /* 0x0001e2000810043f */
[----:B------:R-:W-:-:S13]  /*1da0*/  ISETP.GT.U32.AND P1, PT, R18, 0x1, PT ;  /* 0x000000011200780c */ /* 0x000fda0003f24070 */
[----:B0-----:R-:W-:Y:S05]  /*1db0*/  @P1 BRA `(.L_x_28) ;  /* 0x0000000000041947 */ /* 0x001fea0003800000 */
[----:B------:R-:W-:Y:S01]  /*1dc0*/  BPT.TRAP 0x1 ;  /* 0x000000040000795c */ /* 0x000fe20000300000 */
.L_x_28:
[----:B------:R-:W-:Y:S01]  /*1dd0*/  UIADD3 UR5, UR5, 0x1, URZ ;  /* 0x0000000105057890 */ /* 0x000fe2000fffe03f */
[C---:B------:R-:W-:Y:S01]  /*1de0*/  ISETP.GT.AND P2, PT, R0.reuse, 0x1, PT ;  /* 0x000000010000780c */ /* 0x040fe20003f44270 */
[----:B------:R-:W-:Y:S02]  /*1df0*/  VIADD R3, R3, 0x1 ;  /* 0x0000000103037836 */ /* 0x000fe40000000000 */
[----:B------:R-:W-:Y:S01]  /*1e00*/  UISETP.NE.AND UP0, UPT, UR5, 0x7, UPT ;  /* 0x000000070500788c */ /* 0x000fe2000bf05270 */
[----:B------:R-:W-:Y:S02]  /*1e10*/  VIADD R0, R0, 0xffffffff ;  /* 0xffffffff00007836 */ /* 0x000fe40000000000 */
[C---:B------:R-:W-:Y:S01]  /*1e20*/  ISETP.NE.AND P1, PT, R3.reuse, 0x7, PT ;  /* 0x000000070300780c */ /* 0x040fe20003f25270 */
[----:B------:R-:W-:Y:S02]  /*1e30*/  USEL UR6, URZ, 0x1, UP0 ;  /* 0x000000013f067887 */ /* 0x000fe40008000000 */
[----:B------:R-:W-:Y:S01]  /*1e40*/  USEL UR5, UR5, URZ, UP0 ;  /* 0x0000003f05057287 */ /* 0x000fe20008000000 */
[----:B------:R-:W-:-:S03]  /*1e50*/  SEL R3, R3, RZ, P1 ;  /* 0x000000ff03037207 */ /* 0x000fc60000800000 */
[----:B------:R-:W-:Y:S01]  /*1e60*/  LOP3.LUT R7, R7, UR6, RZ, 0x3c, !PT ;  /* 0x0000000607077c12 */ /* 0x000fe2000f8e3cff */
[----:B------:R-:W-:Y:S07]  /*1e70*/  @P2 BRA `(.L_x_29) ;  /* 0xfffffff800f82947 */ /* 0x000fee000383ffff */
.L_x_22:
[----:B01----:R-:W0:Y:S02]  /*1e80*/  LDC R0, c[0x0][0x28c] ;  /* 0x0000a300ff007b82 */ /* 0x003e240000000800 */
[----:B0-----:R-:W-:-:S13]  /*1e90*/  ISETP.GE.AND P1, PT, R0, 0x1, PT ;  /* 0x000000010000780c */ /* 0x001fda0003f26270 */
[----:B------:R-:W-:Y:S05]  /*1ea0*/  @!P1 BRA `(.L_x_30) ;  /* 0x0000000000509947 */ /* 0x000fea0003800000 */
[----:B------:R-:W-:Y:S05]  /*1eb0*/  @!P0 BRA `(.L_x_31) ;  /* 0x0000000000048947 */ /* 0x000fea0003800000 */
[----:B------:R-:W-:Y:S01]  /*1ec0*/  BPT.TRAP 0x1 ;  /* 0x000000040000795c */ /* 0x000fe20000300000 */
.L_x_31:
[----:B------:R-:W-:Y:S01]  /*1ed0*/  ISETP.NE.AND P1, PT, R102, RZ, PT ;  /* 0x000000ff6600720c */ /* 0x000fe20003f25270 */
[----:B------:R-:W-:Y:S01]  /*1ee0*/  BSSY B0, `(.L_x_32) ;  /* 0x000000e000007945 */ /* 0x000fe20003800000 */
[----:B------:R-:W-:-:S11]  /*1ef0*/  ISETP.GT.U32.AND P0, PT, R18, 0x1, PT ;  /* 0x000000011200780c */ /* 0x000fd60003f04070 */
[----:B------:R-:W-:Y:S05]  /*1f00*/  @!P1 BRA `(.L_x_33) ;  /* 0x00000000002c9947 */ /* 0x000fea0003800000 */
[----:B------:R-:W-:-:S04]  /*1f10*/  UIADD3 UR6, UR44, UR41, URZ ;  /* 0x000000292c067290 */ /* 0x000fc8000fffe03f */
[----:B------:R-:W-:-:S04]  /*1f20*/  UIMAD.WIDE.U32 UR4, UR6, 0x24924925, URZ ;  /* 0x24924925060478a5 */ /* 0x000fc8000f8e003f */
[----:B------:R-:W-:-:S04]  /*1f30*/  UIADD3 UR4, UR6, -UR5, URZ ;  /* 0x8000000506047290 */ /* 0x000fc8000fffe03f */
[----:B------:R-:W-:-:S04]  /*1f40*/  ULEA.HI UR4, UR4, UR5, URZ, 0x1f ;  /* 0x0000000504047291 */ /* 0x000fc8000f8ff83f */
[----:B------:R-:W-:-:S04]  /*1f50*/  USHF.R.U32.HI UR4, URZ, 0x2, UR4 ;  /* 0x000000023f047899 */ /* 0x000fc80008011604 */
[----:B------:R-:W-:-:S06]  /*1f60*/  UIMAD UR4, UR4, -0x7, UR6 ;  /* 0xfffffff9040478a4 */ /* 0x000fcc000f8e0206 */
[----:B------:R-:W-:-:S04]  /*1f70*/  IMAD.U32 R3, RZ, RZ, UR4 ;  /* 0x00000004ff037e24 */ /* 0x000fc8000f8e00ff */
[----:B------:R-:W-:-:S04]  /*1f80*/  IMAD R0, R3, 0x8, R6 ;  /* 0x0000000803007824 */ /* 0x000fc800078e0206 */
[----:B------:R-:W-:-:S05]  /*1f90*/  VIADD R0, R0, 0x38 ;  /* 0x0000003800007836 */ /* 0x000fca0000000000 */
[----:B------:R-:W-:-:S04]  /*1fa0*/  PRMT R0, R19, 0x654, R0 ;  /* 0x0000065413007816 */ /* 0x000fc80000000000 */
[----:B------:R0:W-:Y:S03]  /*1fb0*/  SYNCS.ARRIVE.TRANS64.RED.A1T0 RZ, [R0+URZ], RZ ;  /* 0x000000ff00ff79a7 */ /* 0x0001e6000810043f */
.L_x_33:
[----:B------:R-:W-:Y:S05]  /*1fc0*/  BSYNC B0 ;  /* 0x0000000000007941 */ /* 0x000fea0003800000 */
.L_x_32:
[----:B------:R-:W-:Y:S05]  /*1fd0*/  @P0 BRA `(.L_x_30) ;  /* 0x0000000000040947 */ /* 0x000fea0003800000 */
[----:B------:R-:W-:Y:S01]  /*1fe0*/  BPT.TRAP 0x1 ;  /* 0x000000040000795c */ /* 0x000fe20000300000 */
.L_x_30:
[----:B------:R-:W-:Y:S01]  /*1ff0*/  UISETP.GE.U32.AND UP1, UPT, UR43, 0x7, UPT ;  /* 0x000000072b00788c */ /* 0x000fe2000bf26070 */
[----:B------:R-:W-:Y:S01]  /*2000*/  IMAD.SHL.U32 R3, R100, 0x80, RZ ;  /* 0x0000008064037824 */ /* 0x000fe200078e00ff */
[----:B------:R-:W-:Y:S01]  /*2010*/  UIADD3 UR41, UR43, UR41, URZ ;  /* 0x000000292b297290 */ /* 0x000fe2000fffe03f */
[----:B------:R-:W-:Y:S01]  /*2020*/  SHF.R.S32.HI R13, RZ, 0x1f, R99 ;  /* 0x0000001fff0d7819 */ /* 0x000fe20000011463 */
[----:B------:R-:W-:Y:S01]  /*2030*/  ULDC UR10, c[0x0][0x288] ;  /* 0x0000a200000a7ab9 */ /* 0x000fe20000000800 */
[----:B------:R-:W-:Y:S01]  /*2040*/  IMAD.SHL.U32 R7, R101, 0x80, RZ ;  /* 0x0000008065077824 */ /* 0x000fe200078e00ff */
[C---:B------:R-:W-:Y:S01]  /*2050*/  LOP3.LUT R8, R3.reuse, 0x6, R94, 0xf8, !PT ;  /* 0x0000000603087812 */ /* 0x040fe200078ef85e */
[----:B------:R-:W-:Y:S01]  /*2060*/  UISETP.GT.U32.AND UP0, UPT, UR41, 0x6, UPT ;  /* 0x000000062900788c */ /* 0x000fe2000bf04070 */
[----:B------:R-:W-:Y:S01]  /*2070*/  ISETP.GE.AND P0, PT, R3, UR10, PT ;  /* 0x0000000a03007c0c */ /* 0x000fe2000bf06270 */
[----:B------:R-:W-:Y:S01]  /*2080*/  ULDC.64 UR6, c[0x0][0x5d0] ;  /* 0x0001740000067ab9 */ /* 0x000fe20000000a00 */
[----:B------:R-:W-:Y:S01]  /*2090*/  ULDC UR11, c[0x0][0x284] ;  /* 0x0000a100000b7ab9 */ /* 0x000fe20000000800 */
[----:B------:R-:W-:Y:S01]  /*20a0*/  @UP1 UIMAD.WIDE.U32 UR4, UR41, 0x24924925, URZ ;  /* 0x24924925290418a5 */ /* 0x000fe2000f8e003f */
[----:B------:R-:W-:Y:S01]  /*20b0*/  SHF.R.S32.HI R9, RZ, 0x1f, R8 ;  /* 0x0000001fff097819 */ /* 0x000fe20000011408 */
[----:B0-----:R-:W-:Y:S01]  /*20c0*/  IMAD R0, R13, UR6, RZ ;  /* 0x000000060d007c24 */ /* 0x001fe2000f8e02ff */
[----:B------:R-:W-:Y:S01]  /*20d0*/  UISETP.LT.U32.AND UP0, UPT, UR43, 0x7, UP0 ;  /* 0x000000072b00788c */ /* 0x000fe20008701070 */
[----:B------:R-:W-:Y:S01]  /*20e0*/  ISETP.GE.OR P0, PT, R7, UR11, P0 ;  /* 0x0000000b07007c0c */ /* 0x000fe20008706670 */
[----:B------:R-:W-:Y:S01]  /*20f0*/  @UP1 UIADD3 UR4, UR41, -UR5, URZ ;  /* 0x8000000529041290 */ /* 0x000fe2000fffe03f */
[C---:B------:R-:W-:Y:S01]  /*2100*/  IMAD R11, R99.reuse, UR7, R0 ;  /* 0x00000007630b7c24 */ /* 0x040fe2000f8e0200 */
[----:B------:R-:W-:Y:S01]  /*2110*/  ULDC.64 UR8, c[0x0][0x5c8] ;  /* 0x0001720000087ab9 */ /* 0x000fe20000000a00 */
[----:B------:R-:W-:Y:S01]  /*2120*/  IMAD.WIDE.U32 R4, R99, UR6, R8 ;  /* 0x0000000663047c25 */ /* 0x000fe2000f8e0008 */
[----:B------:R-:W-:-:S02]  /*2130*/  USEL UR6, URZ, 0x1, !UP0 ;  /* 0x000000013f067887 */ /* 0x000fc4000c000000 */
[----:B------:R-:W-:Y:S01]  /*2140*/  @UP1 ULEA.HI UR4, UR4, UR5, URZ, 0x1f ;  /* 0x0000000504041291 */ /* 0x000fe2000f8ff83f */
[----:B------:R-:W-:Y:S01]  /*2150*/  IMAD.WIDE R100, R101, 0x80, R22 ;  /* 0x0000008065647825 */ /* 0x000fe200078e0216 */
[----:B------:R-:W-:Y:S02]  /*2160*/  ULOP3.LUT UR40, UR40, UR6, URZ, 0x3c, !UPT ;  /* 0x0000000628287292 */ /* 0x000fe4000f8e3c3f */
[----:B------:R-:W-:Y:S01]  /*2170*/  @UP1 USHF.R.U32.HI UR4, URZ, 0x2, UR4 ;  /* 0x000000023f041899 */ /* 0x000fe20008011604 */
[----:B------:R-:W-:Y:S02]  /*2180*/  IMAD.IADD R5, R5, 0x1, R11 ;  /* 0x0000000105057824 */ /* 0x000fe400078e020b */
[----:B------:R-:W-:Y:S01]  /*2190*/  IMAD R11, R101, UR8, RZ ;  /* 0x00000008650b7c24 */ /* 0x000fe2000f8e02ff */
[----:B------:R-:W-:Y:S01]  /*21a0*/  @UP1 ULOP3.LUT UR40, UR40, 0x1, UR4, 0x78, !UPT ;  /* 0x0000000128281892 */ /* 0x000fe2000f8e7804 */
[----:B------:R-:W-:-:S04]  /*21b0*/  IMAD.WIDE.U32 R104, R100, UR8, R4 ;  /* 0x0000000864687c25 */ /* 0x000fc8000f8e0004 */
[----:B------:R-:W-:Y:S02]  /*21c0*/  IMAD R11, R100, UR9, R11 ;  /* 0x00000009640b7c24 */ /* 0x000fe4000f8e020b */
[----:B------:R-:W-:Y:S01]  /*21d0*/  IMAD.MOV.U32 R0, RZ, RZ, -0x1 ;  /* 0xffffffffff007424 */ /* 0x000fe200078e00ff */
[----:B------:R-:W-:Y:S06]  /*21e0*/  @P0 BRA `(.L_x_34) ;  /* 0x0000004000040947 */ /* 0x000fec0003800000 */
[----:B-----5:R-:W-:Y:S01]  /*21f0*/  FSETP.NEU.AND P1, PT, R89, RZ, PT ;  /* 0x000000ff5900720b */ /* 0x020fe20003f2d000 */
[----:B------:R-:W-:Y:S01]  /*2200*/  IMAD.IADD R4, R93, 0x1, -R3 ;  /* 0x000000015d047824 */ /* 0x000fe200078e0a03 */
[----:B------:R-:W-:Y:S01]  /*2210*/  BSSY B0, `(.L_x_34) ;  /* 0x00003fe000007945 */ /* 0x000fe20003800000 */
[----:B------:R-:W-:Y:S02]  /*2220*/  IMAD.IADD R3, R98, 0x1, -R7 ;  /* 0x0000000162037824 */ /* 0x000fe400078e0a07 */
[----:B------:R-:W-:Y:S01]  /*2230*/  IMAD.IADD R115, R105, 0x1, R11 ;  /* 0x0000000169737824 */ /* 0x000fe200078e020b */
[----:B------:R-:W-:-:S04]  /*2240*/  ISETP.GT.AND P0, PT, R4, RZ, PT ;  /* 0x000000ff0400720c */ /* 0x000fc80003f04270 */
[----:B------:R-:W-:-:S03]  /*2250*/  ISETP.GT.AND P3, PT, R3, RZ, P0 ;  /* 0x000000ff0300720c */ /* 0x000fc60000764270 */
[----:B------:R-:W-:Y:S10]  /*2260*/  @!P1 BRA `(.L_x_35) ;  /* 0x0000002c00289947 */ /* 0x000ff40003800000 */
[----:B------:R-:W0:Y:S01]  /*2270*/  LDC.64 R108, c[0x0][0x5b8] ;  /* 0x00016e00ff6c7b82 */ /* 0x000e220000000a00 */
[----:B------:R-:W-:-:S07]  /*2280*/  ULDC.64 UR4, c[0x0][0x5c0] ;  /* 0x0001700000047ab9 */ /* 0x000fce0000000a00 */
[----:B------:R-:W1:Y:S08]  /*2290*/  LDC.64 R110, c[0x0][0x5b0] ;  /* 0x00016c00ff6e7b82 */ /* 0x000e700000000a00 */
[----:B------:R-:W2:Y:S01]  /*22a0*/  LDC.64 R112, c[0x0][0x5a8] ;  /* 0x00016a00ff707b82 */ /* 0x000ea20000000a00 */
[-C--:B0-----:R-:W-:Y:S02]  /*22b0*/  IMAD R6, R13, R108.reuse, RZ ;  /* 0x0000006c0d067224 */ /* 0x081fe400078e02ff */
[----:B------:R-:W-:-:S04]  /*22c0*/  IMAD.WIDE.U32 R106, R99, R108, R8 ;  /* 0x0000006c636a7225 */ /* 0x000fc800078e0008 */
[----:B------:R-:W-:Y:S02]  /*22d0*/  IMAD R105, R99, R109, R6 ;  /* 0x0000006d63697224 */ /* 0x000fe400078e0206 */
[-C--:B-1----:R-:W-:Y:S02]  /*22e0*/  IMAD R5, R101, R110.reuse, RZ ;  /* 0x0000006e65057224 */ /* 0x082fe400078e02ff */
[----:B------:R-:W-:Y:S02]  /*22f0*/  IMAD.IADD R13, R107, 0x1, R105 ;  /* 0x000000016b0d7824 */ /* 0x000fe400078e0269 */
[----:B------:R-:W-:Y:S02]  /*2300*/  IMAD.MOV.U32 R12, RZ, RZ, R106 ;  /* 0x000000ffff0c7224 */ /* 0x000fe400078e006a */
[C---:B------:R-:W-:Y:S02]  /*2310*/  IMAD R109, R100.reuse, R111, R5 ;  /* 0x0000006f646d7224 */ /* 0x040fe400078e0205 */
[----:B------:R-:W-:-:S04]  /*2320*/  IMAD.WIDE.U32 R6, R100, R110, R12 ;  /* 0x0000006e64067225 */ /* 0x000fc800078e000c */
[----:B------:R-:W-:Y:S01]  /*2330*/  IMAD.IADD R5, R7, 0x1, R109 ;  /* 0x0000000107057824 */ /* 0x000fe200078e026d */
[----:B--2---:R-:W-:-:S04]  /*2340*/  LEA R14, P1, R6, R112, 0x1 ;  /* 0x00000070060e7211 */ /* 0x004fc800078208ff */
[----:B------:R-:W-:-:S05]  /*2350*/  LEA.HI.X R15, R6, R113, R5, 0x1, P1 ;  /* 0x00000071060f7211 */ /* 0x000fca00008f0c05 */
[----:B------:R0:W2:Y:S01]  /*2360*/  @P3 LDG.E.LTC128B.U16 R5, desc[UR38][R14.64] ;  /* 0x000000260e053981 */ /* 0x0000a2000c1e1520 */
[----:B------:R-:W-:Y:S01]  /*2370*/  IMAD.WIDE.U32 R6, R100, R110, R8 ;  /* 0x0000006e64067225 */ /* 0x000fe200078e0008 */
[----:B------:R-:W-:Y:S03]  /*2380*/  BSSY B1, `(.L_x_36) ;  /* 0x0000013000017945 */ /* 0x000fe60003800000 */
[----:B------:R-:W-:Y:S02]  /*2390*/  IMAD.IADD R7, R109, 0x1, R7 ;  /* 0x000000016d077824 */ /* 0x000fe400078e0207 */
[----:B------:R-:W-:Y:S01]  /*23a0*/  IMAD.WIDE.U32 R20, R99, R108, R6 ;  /* 0x0000006c63147225 */ /* 0x000fe200078e0006 */
[----:B0-----:R-:W-:-:S03]  /*23b0*/  SHF.L.U64.HI R15, R110, 0x3, R111 ;  /* 0x000000036e0f7819 */ /* 0x001fc6000001026f */
[----:B------:R-:W-:Y:S01]  /*23c0*/  IMAD.IADD R7, R105, 0x1, R21 ;  /* 0x0000000169077824 */ /* 0x000fe200078e0215 */
[----:B------:R-:W-:Y:S01]  /*23d0*/  LEA R6, P4, R20, R112, 0x1 ;  /* 0x0000007014067211 */ /* 0x000fe200078808ff */
[----:B------:R-:W-:-:S03]  /*23e0*/  IMAD.SHL.U32 R14, R110, 0x8, RZ ;  /* 0x000000086e0e7824 */ /* 0x000fc600078e00ff */
[----:B------:R-:W-:Y:S01]  /*23f0*/  LEA.HI.X R7, R20, R113, R7, 0x1, P4 ;  /* 0x0000007114077211 */ /* 0x000fe200020f0c07 */
[----:B--2---:R-:W-:-:S05]  /*2400*/  HADD2.F32 R10, -RZ, R5.H0_H0 ;  /* 0x20000005ff0a7230 */ /* 0x004fca0000004100 */
[----:B------:R-:W-:Y:S01]  /*2410*/  FMUL R11, R10, R89 ;  /* 0x000000590a0b7220 */ /* 0x000fe20000400000 */
[----:B------:R-:W-:-:S03]  /*2420*/  LEA R10, P1, R104, UR4, 0x1 ;  /* 0x00000004680a7c11 */ /* 0x000fc6000f8208ff */
[----:B------:R-:W-:Y:S01]  /*2430*/  FFMA R24, R24, R88, R11 ;  /* 0x0000005818187223 */ /* 0x000fe2000000000b */
[----:B------:R-:W-:Y:S02]  /*2440*/  LEA.HI.X R11, R104, UR5, R115, 0x1, P1 ;  /* 0x00000005680b7c11 */ /* 0x000fe400088f0c73 */
[----:B------:R-:W-:Y:S02]  /*2450*/  ISETP.GT.AND P1, PT, R4, 0x1, PT ;  /* 0x000000010400780c */ /* 0x000fe40003f24270 */
[----:B------:R-:W-:Y:S02]  /*2460*/  F2FP.F16.F32.PACK_AB R24, RZ, R24 ;  /* 0x00000018ff18723e */ /* 0x000fe400000000ff */
[----:B------:R-:W-:-:S03]  /*2470*/  ISETP.GT.AND P2, PT, R3, RZ, P1 ;  /* 0x000000ff0300720c */ /* 0x000fc60000f44270 */
[----:B------:R0:W-:Y:S10]  /*2480*/  @P3 STG.E.U16 desc[UR38][R10.64], R24 ;  /* 0x000000180a003986 */ /* 0x0001f4000c101526 */
[----:B------:R-:W-:Y:S05]  /*2490*/  @!P2 BRA `(.L_x_37) ;  /* 0x000000000004a947 */ /* 0x000fea0003800000 */
[----:B------:R1:W5:Y:S02]  /*24a0*/  LDG.E.LTC128B.U16 R5, desc[UR38][R6.64+0x2] ;  /* 0x0000022606057981 */ /* 0x000364000c1e1520 */
.L_x_37:
[----:B------:R-:W-:Y:S05]  /*24b0*/  BSYNC B1 ;  /* 0x0000000000017941 */ /* 0x000fea0003800000 */
.L_x_36:
[----:B-----5:R-:W-:Y:S01]  /*24c0*/  HADD2.F32 R12, -RZ, R5.H0_H0 ;  /* 0x20000005ff0c7230 */ /* 0x020fe20000004100 */
[----:B------:R-:W-:Y:S01]  /*24d0*/  ISETP.GT.AND P0, PT, R3, 0x8, P0 ;  /* 0x000000080300780c */ /* 0x000fe20000704270 */
[----:B------:R-:W-:Y:S01]  /*24e0*/  IMAD.WIDE.U32 R20, R100, R110, R14 ;  /* 0x0000006e64147225 */ /* 0x000fe200078e000e */
[----:B0-----:R-:W-:-:S03]  /*24f0*/  PRMT R24, R5, 0x7610, R24 ;  /* 0x0000761005187816 */ /* 0x001fc60000000018 */
[----:B------:R-:W-:Y:S01]  /*2500*/  FMUL R12, R12, R89 ;  /* 0x000000590c0c7220 */ /* 0x000fe20000400000 */
[----:B------:R-:W-:Y:S01]  /*2510*/  IMAD.IADD R109, R109, 0x1, R21 ;  /* 0x000000016d6d7824 */ /* 0x000fe200078e0215 */
[----:B------:R-:W-:Y:S02]  /*2520*/  IADD3 R106, P3, R106, R20, RZ ;  /* 0x000000146a6a7210 */ /* 0x000fe40007f7e0ff */
[----:B------:R-:W-:-:S03]  /*2530*/  FFMA R12, R25, R88, R12 ;  /* 0x00000058190c7223 */ /* 0x000fc6000000000c */
[----:B------:R-:W-:Y:S01]  /*2540*/  IMAD.X R13, R109, 0x1, R13, P3 ;  /* 0x000000016d0d7824 */ /* 0x000fe200018e060d */
[C---:B------:R-:W-:Y:S02]  /*2550*/  LEA R14, P3, R106.reuse, R112, 0x1 ;  /* 0x000000706a0e7211 */ /* 0x040fe400078608ff */
[----:B------:R-:W-:Y:S02]  /*2560*/  F2FP.F16.F32.PACK_AB R12, RZ, R12 ;  /* 0x0000000cff0c723e */ /* 0x000fe400000000ff */
[----:B------:R-:W-:Y:S02]  /*2570*/  LEA.HI.X R15, R106, R113, R13, 0x1, P3 ;  /* 0x000000716a0f7211 */ /* 0x000fe400018f0c0d */
[----:B------:R-:W-:-:S05]  /*2580*/  PRMT R21, R12, 0x7610, R21 ;  /* 0x000076100c157816 */ /* 0x000fca0000000015 */
[----:B------:R0:W-:Y:S04]  /*2590*/  @P2 STG.E.U16 desc[UR38][R10.64+0x2], R21 ;  /* 0x000002150a002986 */ /* 0x0001e8000c101526 */
[----:B------:R-:W2:Y:S01]  /*25a0*/  @P0 LDG.E.LTC128B.U16 R24, desc[UR38][R14.64] ;  /* 0x000000260e180981 */ /* 0x000ea2000c1e1520 */
[----:B------:R-:W-:Y:S01]  /*25b0*/  IADD3 R20, P2, R8, R20, RZ ;  /* 0x0000001408147210 */ /* 0x000fe20007f5e0ff */
[----:B------:R-:W-:Y:S01]  /*25c0*/  BSSY B1, `(.L_x_38) ;  /* 0x0000011000017945 */ /* 0x000fe20003800000 */
[C---:B------:R-:W-:Y:S02]  /*25d0*/  SHF.L.U64.HI R13, R90.reuse, 0x1, R91 ;  /* 0x000000015a0d7819 */ /* 0x040fe4000001025b */
[----:B------:R-:W-:Y:S01]  /*25e0*/  ISETP.GT.AND P1, PT, R3, 0x8, P1 ;  /* 0x000000080300780c */ /* 0x000fe20000f24270 */
[----:B0-----:R-:W-:Y:S01]  /*25f0*/  IMAD.X R21, R9, 0x1, R109, P2 ;  /* 0x0000000109157824 */ /* 0x001fe200010e066d */
[----:B------:R-:W-:Y:S01]  /*2600*/  LEA R12, P2, R90, R10, 0x1 ;  /* 0x0000000a5a0c7211 */ /* 0x000fe200078408ff */
[----:B------:R-:W-:-:S04]  /*2610*/  IMAD.WIDE.U32 R20, R99, R108, R20 ;  /* 0x0000006c63147225 */ /* 0x000fc800078e0014 */
[----:B------:R-:W-:Y:S02]  /*2620*/  IMAD.X R13, R13, 0x1, R11, P2 ;  /* 0x000000010d0d7824 */ /* 0x000fe400010e060b */
[----:B------:R-:W-:Y:S02]  /*2630*/  IMAD.IADD R9, R105, 0x1, R21 ;  /* 0x0000000169097824 */ /* 0x000fe400078e0215 */
[----:B--2---:R-:W-:-:S05]  /*2640*/  HADD2.F32 R8, -RZ, R24.H0_H0 ;  /* 0x20000018ff087230 */ /* 0x004fca0000004100 */
[----:B------:R-:W-:Y:S01]  /*2650*/  FMUL R5, R8, R89 ;  /* 0x0000005908057220 */ /* 0x000fe20000400000 */
[----:B------:R-:W-:-:S03]  /*2660*/  LEA R8, P3, R20, R112, 0x1 ;  /* 0x0000007014087211 */ /* 0x000fc600078608ff */
[----:B------:R-:W-:Y:S01]  /*2670*/  FFMA R5, R26, R88, R5 ;  /* 0x000000581a057223 */ /* 0x000fe20000000005 */
[----:B------:R-:W-:-:S04]  /*2680*/  LEA.HI.X R9, R20, R113, R9, 0x1, P3 ;  /* 0x0000007114097211 */ /* 0x000fc800018f0c09 */
[----:B------:R-:W-:-:S05]  /*2690*/  F2FP.F16.F32.PACK_AB R5, RZ, R5 ;  /* 0x00000005ff05723e */ /* 0x000fca00000000ff */
[----:B------:R0:W-:Y:S01]  /*26a0*/  @P0 STG.E.U16 desc[UR38][R12.64], R5 ;  /* 0x000000050c000986 */ /* 0x0001e2000c101526 */
[----:B------:R-:W-:Y:S05]  /*26b0*/  @!P1 BRA `(.L_x_39) ;  /* 0x0000000000049947 */ /* 0x000fea0003800000 */
[----:B------:R2:W5:Y:S02]  /*26c0*/  LDG.E.LTC128B.U16 R24, desc[UR38][R8.64+0x2] ;  /* 0x0000022608187981 */ /* 0x000564000c1e1520 */
.L_x_39:
[----:B------:R-:W-:Y:S05]  /*26d0*/  BSYNC B1 ;  /* 0x0000000000017941 */ /* 0x000fea0003800000 */
.L_x_38:
[----:B-----5:R-:W-:Y:S01]  /*26e0*/  HADD2.F32 R14, -RZ, R24.H0_H0 ;  /* 0x20000018ff0e7230 */ /* 0x020fe20000004100 */
[----:B------:R-:W-:Y:S01]  /*26f0*/  ISETP.GT.AND P0, PT, R4, 0x8, PT ;  /* 0x000000080400780c */ /* 0x000fe20003f04270 */
[----:B------:R-:W-:Y:S03]  /*2700*/  BSSY B1, `(.L_x_40) ;  /* 0x0000008000017945 */ /* 0x000fe60003800000 */
[----:B------:R-:W-:Y:S01]  /*2710*/  FMUL R14, R14, R89 ;  /* 0x000000590e0e7220 */ /* 0x000fe20000400000 */
[----:B------:R-:W-:-:S03]  /*2720*/  ISETP.GT.AND P2, PT, R3, RZ, P0 ;  /* 0x000000ff0300720c */ /* 0x000fc60000744270 */
[----:B------:R-:W-:-:S05]  /*2730*/  FFMA R14, R27, R88, R14 ;  /* 0x000000581b0e7223 */ /* 0x000fca000000000e */
[----:B------:R-:W-:-:S05]  /*2740*/  F2FP.F16.F32.PACK_AB R14, RZ, R14 ;  /* 0x0000000eff0e723e */ /* 0x000fca00000000ff */
[----:B------:R3:W-:Y:S01]  /*2750*/  @P1 STG.E.U16 desc[UR38][R12.64+0x2], R14 ;  /* 0x0000020e0c001986 */ /* 0x0007e2000c101526 */
[----:B------:R-:W-:Y:S05]  /*2760*/  @!P2 BRA `(.L_x_41) ;  /* 0x000000000004a947 */ /* 0x000fea0003800000 */
[----:B------:R4:W5:Y:S02]  /*2770*/  LDG.E.LTC128B.U16 R24, desc[UR38][R6.64+0x10] ;  /* 0x0000102606187981 */ /* 0x000964000c1e1520 */
.L_x_41:
[----:B------:R-:W-:Y:S05]  /*2780*/  BSYNC B1 ;  /* 0x0000000000017941 */ /* 0x000fea0003800000 */
.L_x_40:
[----:B---3-5:R-:W-:Y:S01]  /*2790*/  HADD2.F32 R14, -RZ, R24.H0_H0 ;  /* 0x20000018ff0e7230 */ /* 0x028fe20000004100 */
[----:B------:R-:W-:Y:S01]  /*27a0*/  ISETP.GT.AND P1, PT, R4, 0x9, PT ;  /* 0x000000090400780c */ /* 0x000fe20003f24270 */
[----:B------:R-:W-:Y:S03]  /*27b0*/  BSSY B1, `(.L_x_42) ;  /* 0x0000008000017945 */ /* 0x000fe60003800000 */
[----:B0-----:R-:W-:Y:S01]  /*27c0*/  FMUL R5, R14, R89 ;  /* 0x000000590e057220 */ /* 0x001fe20000400000 */
[----:B------:R-:W-:-:S03]  /*27d0*/  ISETP.GT.AND P3, PT, R3, RZ, P1 ;  /* 0x000000ff0300720c */ /* 0x000fc60000f64270 */
[----:B------:R-:W-:-:S05]  /*27e0*/  FFMA R5, R28, R88, R5 ;  /* 0x000000581c057223 */ /* 0x000fca0000000005 */
[----:B------:R-:W-:-:S05]  /*27f0*/  F2FP.F16.F32.PACK_AB R5, RZ, R5 ;  /* 0x00000005ff05723e */ /* 0x000fca00000000ff */
[----:B------:R0:W-:Y:S01]  /*2800*/  @P2 STG.E.U16 desc[UR38][R10.64+0x10], R5 ;  /* 0x000010050a002986 */ /* 0x0001e2000c101526 */
[----:B------:R-:W-:Y:S05]  /*2810*/  @!P3 BRA `(.L_x_43) ;  /* 0x000000000004b947 */ /* 0x000fea0003800000 */
[----:B------:R3:W5:Y:S02]  /*2820*/  LDG.E.LTC128B.U16 R24, desc[UR38][R6.64+0x12] ;  /* 0x0000122606187981 */ /* 0x000764000c1e1520 */
.L_x_43:
[----:B------:R-:W-:Y:S05]  /*2830*/  BSYNC B1 ;  /* 0x0000000000017941 */ /* 0x000fea0003800000 */
.L_x_42:
[----:B-----5:R-:W-:Y:S01]  /*2840*/  HADD2.F32 R14, -RZ, R24.H0_H0 ;  /* 0x20000018ff0e7230 */ /* 0x020fe20000004100 */
[----:B------:R-:W-:Y:S01]  /*2850*/  ISETP.GT.AND P0, PT, R3, 0x8, P0 ;  /* 0x000000080300780c */ /* 0x000fe20000704270 */
[----:B------:R-:W-:Y:S03]  /*2860*/  BSSY B1, `(.L_x_44) ;  /* 0x0000007000017945 */ /* 0x000fe60003800000 */
[----:B------:R-:W-:-:S04]  /*2870*/  FMUL R14, R14, R89 ;  /* 0x000000590e0e7220 */ /* 0x000fc80000400000 */
[----:B------:R-:W-:-:S05]  /*2880*/  FFMA R14, R29, R88, R14 ;  /* 0x000000581d0e7223 */ /* 0x000fca000000000e */
[----:B------:R-:W-:-:S05]  /*2890*/  F2FP.F16.F32.PACK_AB R14, RZ, R14 ;  /* 0x0000000eff0e723e */ /* 0x000fca00000000ff */
[----:B------:R0:W-:Y:S01]  /*28a0*/  @P3 STG.E.U16 desc[UR38][R10.64+0x12], R14 ;  /* 0x0000120e0a003986 */ /* 0x0001e2000c101526 */
[----:B------:R-:W-:Y:S05]  /*28b0*/  @!P0 BRA `(.L_x_45) ;  /* 0x0000000000048947 */ /* 0x000fea0003800000 */
[----:B------:R0:W5:Y:S02]  /*28c0*/  LDG.E.LTC128B.U16 R24, desc[UR38][R8.64+0x10] ;  /* 0x0000102608187981 */ /* 0x000164000c1e1520 */
.L_x_45:
[----:B------:R-:W-:Y:S05]  /*28d0*/  BSYNC B1 ;  /* 0x0000000000017941 */ /* 0x000fea0003800000 */
.L_x_44:
[----:B0----5:R-:W-:Y:S01]  /*28e0*/  HADD2.F32 R14, -RZ, R24.H0_H0 ;  /* 0x20000018ff0e7230 */ /* 0x021fe20000004100 */
        /* <DEDUP_REMOVED lines=8> */
.L_x_47:
[----:B------:R-:W-:Y:S05]  /*2970*/  BSYNC B1 ;  /* 0x0000000000017941 */ /* 0x000fea0003800000 */
.L_x_46:
        /* <DEDUP_REMOVED lines=10> */
.L_x_49:
[----:B------:R-:W-:Y:S05]  /*2a20*/  BSYNC B1 ;  /* 0x0000000000017941 */ /* 0x000fea0003800000 */
.L_x_48:
[----:B0----5:R-:W-:Y:S01]  /*2a30*/  HADD2.F32 R14, -RZ, R24.H0_H0 ;  /* 0x20000018ff0e7230 */ /* 0x021fe20000004100 */
        /* <DEDUP_REMOVED lines=9> */
.L_x_51:
[----:B------:R-:W-:Y:S05]  /*2ad0*/  BSYNC B1 ;  /* 0x0000000000017941 */ /* 0x000fea0003800000 */
.L_x_50:
        /* <DEDUP_REMOVED lines=9> */
.L_x_53:
[----:B------:R-:W-:Y:S05]  /*2b70*/  BSYNC B1 ;  /* 0x0000000000017941 */ /* 0x000fea0003800000 */
.L_x_52:
        /* <DEDUP_REMOVED lines=9> */
.L_x_55:
[----:B------:R-:W-:Y:S05]  /*2c10*/  BSYNC B1 ;  /* 0x0000000000017941 */ /* 0x000fea0003800000 */
.L_x_54:
        /* <DEDUP_REMOVED lines=10> */
.L_x_57:
[----:B------:R-:W-:Y:S05]  /*2cc0*/  BSYNC B1 ;  /* 0x0000000000017941 */ /* 0x000fea0003800000 */
.L_x_56:
        /* <DEDUP_REMOVED lines=10> */
.L_x_59:
[----:B------:R-:W-:Y:S05]  /*2d70*/  BSYNC B1 ;  /* 0x0000000000017941 */ /* 0x000fea0003800000 */
.L_x_58:
        /* <DEDUP_REMOVED lines=9> */
.L_x_61:
[----:B------:R-:W-:Y:S05]  /*2e10*/  BSYNC B1 ;  /* 0x0000000000017941 */ /* 0x000fea0003800000 */
.L_x_60:
        /* <DEDUP_REMOVED lines=9> */
.L_x_63:
[----:B------:R-:W-:Y:S05]  /*2eb0*/  BSYNC B1 ;  /* 0x0000000000017941 */ /* 0x000fea0003800000 */
.L_x_62:
        /* <DEDUP_REMOVED lines=10> */
.L_x_65:
[----:B------:R-:W-:Y:S05]  /*2f60*/  BSYNC B1 ;  /* 0x0000000000017941 */ /* 0x000fea0003800000 */
.L_x_64:
        /* <DEDUP_REMOVED lines=10> */
.L_x_67:
[----:B------:R-:W-:Y:S05]  /*3010*/  BSYNC B1 ;  /* 0x0000000000017941 */ /* 0x000fea0003800000 */
.L_x_66:
        /* <DEDUP_REMOVED lines=9> */
.L_x_69:
[----:B------:R-:W-:Y:S05]  /*30b0*/  BSYNC B1 ;  /* 0x0000000000017941 */ /* 0x000fea0003800000 */
.L_x_68:
        /* <DEDUP_REMOVED lines=9> */
.L_x_71:
[----:B------:R-:W-:Y:S05]  /*3150*/  BSYNC B1 ;  /* 0x0000000000017941 */ /* 0x000fea0003800000 */
.L_x_70:
        /* <DEDUP_REMOVED lines=10> */
.L_x_73:
[----:B------:R-:W-:Y:S05]  /*3200*/  BSYNC B1 ;  /* 0x0000000000017941 */ /* 0x000fea0003800000 */
.L_x_72:
        /* <DEDUP_REMOVED lines=10> */
.L_x_75:
[----:B------:R-:W-:Y:S05]  /*32b0*/  BSYNC B1 ;  /* 0x0000000000017941 */ /* 0x000fea0003800000 */
.L_x_74:
        /* <DEDUP_REMOVED lines=9> */
.L_x_77:
[----:B------:R-:W-:Y:S05]  /*3350*/  BSYNC B1 ;  /* 0x0000000000017941 */ /* 0x000fea0003800000 */
.L_x_76:
        /* <DEDUP_REMOVED lines=9> */
.L_x_79:
[----:B------:R-:W-:Y:S05]  /*33f0*/  BSYNC B1 ;  /* 0x0000000000017941 */ /* 0x000fea0003800000 */
.L_x_78:
        /* <DEDUP_REMOVED lines=10> */
.L_x_81:
[----:B------:R-:W-:Y:S05]  /*34a0*/  BSYNC B1 ;  /* 0x0000000000017941 */ /* 0x000fea0003800000 */
.L_x_80:
        /* <DEDUP_REMOVED lines=10> */
.L_x_83:
[----:B------:R-:W-:Y:S05]  /*3550*/  BSYNC B1 ;  /* 0x0000000000017941 */ /* 0x000fea0003800000 */
.L_x_82:
        /* <DEDUP_REMOVED lines=9> */
.L_x_85:
[----:B------:R-:W-:Y:S05]  /*35f0*/  BSYNC B1 ;  /* 0x0000000000017941 */ /* 0x000fea0003800000 */
.L_x_84:
        /* <DEDUP_REMOVED lines=9> */
.L_x_87:
[----:B------:R-:W-:Y:S05]  /*3690*/  BSYNC B1 ;  /* 0x0000000000017941 */ /* 0x000fea0003800000 */
.L_x_86:
        /* <DEDUP_REMOVED lines=10> */
.L_x_89:
[----:B------:R-:W-:Y:S05]  /*3740*/  BSYNC B1 ;  /* 0x0000000000017941 */ /* 0x000fea0003800000 */
.L_x_88:
        /* <DEDUP_REMOVED lines=10> */
.L_x_91:
[----:B------:R-:W-:Y:S05]  /*37f0*/  BSYNC B1 ;  /* 0x0000000000017941 */ /* 0x000fea0003800000 */
.L_x_90:
        /* <DEDUP_REMOVED lines=9> */
.L_x_93:
[----:B------:R-:W-:Y:S05]  /*3890*/  BSYNC B1 ;  /* 0x0000000000017941 */ /* 0x000fea0003800000 */
.L_x_92:
        /* <DEDUP_REMOVED lines=9> */
.L_x_95:
[----:B------:R-:W-:Y:S05]  /*3930*/  BSYNC B1 ;  /* 0x0000000000017941 */ /* 0x000fea0003800000 */
.L_x_94:
        /* <DEDUP_REMOVED lines=10> */
.L_x_97:
[----:B------:R-:W-:Y:S05]  /*39e0*/  BSYNC B1 ;  /* 0x0000000000017941 */ /* 0x000fea0003800000 */
.L_x_96:
        /* <DEDUP_REMOVED lines=10> */
.L_x_99:
[----:B------:R-:W-:Y:S05]  /*3a90*/  BSYNC B1 ;  /* 0x0000000000017941 */ /* 0x000fea0003800000 */
.L_x_98:
        /* <DEDUP_REMOVED lines=9> */
.L_x_101:
[----:B------:R-:W-:Y:S05]  /*3b30*/  BSYNC B1 ;  /* 0x0000000000017941 */ /* 0x000fea0003800000 */
.L_x_100:
        /* <DEDUP_REMOVED lines=9> */
.L_x_103:
[----:B------:R-:W-:Y:S05]  /*3bd0*/  BSYNC B1 ;  /* 0x0000000000017941 */ /* 0x000fea0003800000 */
.L_x_102:
        /* <DEDUP_REMOVED lines=10> */
.L_x_105:
[----:B------:R-:W-:Y:S05]  /*3c80*/  BSYNC B1 ;  /* 0x0000000000017941 */ /* 0x000fea0003800000 */
.L_x_104:
        /* <DEDUP_REMOVED lines=10> */
.L_x_107:
[----:B------:R-:W-:Y:S05]  /*3d30*/  BSYNC B1 ;  /* 0x0000000000017941 */ /* 0x000fea0003800000 */
.L_x_106:
        /* <DEDUP_REMOVED lines=9> */
.L_x_109:
[----:B------:R-:W-:Y:S05]  /*3dd0*/  BSYNC B1 ;  /* 0x0000000000017941 */ /* 0x000fea0003800000 */
.L_x_108:
        /* <DEDUP_REMOVED lines=9> */
.L_x_111:
[----:B------:R-:W-:Y:S05]  /*3e70*/  BSYNC B1 ;  /* 0x0000000000017941 */ /* 0x000fea0003800000 */
.L_x_110:
        /* <DEDUP_REMOVED lines=10> */
.L_x_113:
[----:B------:R-:W-:Y:S05]  /*3f20*/  BSYNC B1 ;  /* 0x0000000000017941 */ /* 0x000fea0003800000 */
.L_x_112:
        /* <DEDUP_REMOVED lines=10> */
.L_x_115:
[----:B------:R-:W-:Y:S05]  /*3fd0*/  BSYNC B1 ;  /* 0x0000000000017941 */ /* 0x000fea0003800000 */
.L_x_114:
        /* <DEDUP_REMOVED lines=9> */
.L_x_117:
[----:B------:R-:W-:Y:S05]  /*4070*/  BSYNC B1 ;  /* 0x0000000000017941 */ /* 0x000fea0003800000 */
.L_x_116:
        /* <DEDUP_REMOVED lines=9> */
.L_x_119:
[----:B------:R-:W-:Y:S05]  /*4110*/  BSYNC B1 ;  /* 0x0000000000017941 */ /* 0x000fea0003800000 */
.L_x_118:
        /* <DEDUP_REMOVED lines=10> */
.L_x_121:
[----:B------:R-:W-:Y:S05]  /*41c0*/  BSYNC B1 ;  /* 0x0000000000017941 */ /* 0x000fea0003800000 */
.L_x_120:
        /* <DEDUP_REMOVED lines=10> */
.L_x_123:
[----:B------:R-:W-:Y:S05]  /*4270*/  BSYNC B1 ;  /* 0x0000000000017941 */ /* 0x000fea0003800000 */
.L_x_122:
        /* <DEDUP_REMOVED lines=9> */
.L_x_125:
[----:B------:R-:W-:Y:S05]  /*4310*/  BSYNC B1 ;  /* 0x0000000000017941 */ /* 0x000fea0003800000 */
.L_x_124:
        /* <DEDUP_REMOVED lines=9> */
.L_x_127:
[----:B------:R-:W-:Y:S05]  /*43b0*/  BSYNC B1 ;  /* 0x0000000000017941 */ /* 0x000fea0003800000 */
.L_x_126:
        /* <DEDUP_REMOVED lines=10> */
.L_x_129:
[----:B------:R-:W-:Y:S05]  /*4460*/  BSYNC B1 ;  /* 0x0000000000017941 */ /* 0x000fea0003800000 */
.L_x_128:
        /* <DEDUP_REMOVED lines=10> */
.L_x_131:
[----:B------:R-:W-:Y:S05]  /*4510*/  BSYNC B1 ;  /* 0x0000000000017941 */ /* 0x000fea0003800000 */
.L_x_130:
        /* <DEDUP_REMOVED lines=9> */
.L_x_133:
[----:B------:R-:W-:Y:S05]  /*45b0*/  BSYNC B1 ;  /* 0x0000000000017941 */ /* 0x000fea0003800000 */
.L_x_132:
        /* <DEDUP_REMOVED lines=9> */
.L_x_135:
[----:B------:R-:W-:Y:S05]  /*4650*/  BSYNC B1 ;  /* 0x0000000000017941 */ /* 0x000fea0003800000 */
.L_x_134:
        /* <DEDUP_REMOVED lines=10> */
.L_x_137:
[----:B------:R-:W-:Y:S05]  /*4700*/  BSYNC B1 ;  /* 0x0000000000017941 */ /* 0x000fea0003800000 */
.L_x_136:
        /* <DEDUP_REMOVED lines=10> */
.L_x_139:
[----:B------:R-:W-:Y:S05]  /*47b0*/  BSYNC B1 ;  /* 0x0000000000017941 */ /* 0x000fea0003800000 */
.L_x_138:
        /* <DEDUP_REMOVED lines=9> */
.L_x_141:
[----:B------:R-:W-:Y:S05]  /*4850*/  BSYNC B1 ;  /* 0x0000000000017941 */ /* 0x000fea0003800000 */
.L_x_140:
        /* <DEDUP_REMOVED lines=9> */
.L_x_143:
[----:B------:R-:W-:Y:S05]  /*48f0*/  BSYNC B1 ;  /* 0x0000000000017941 */ /* 0x000fea0003800000 */
.L_x_142:
        /* <DEDUP_REMOVED lines=10> */
.L_x_145:
[----:B------:R-:W-:Y:S05]  /*49a0*/  BSYNC B1 ;  /* 0x0000000000017941 */ /* 0x000fea0003800000 */
.L_x_144:
        /* <DEDUP_REMOVED lines=10> */
.L_x_147:
[----:B------:R-:W-:Y:S05]  /*4a50*/  BSYNC B1 ;  /* 0x0000000000017941 */ /* 0x000fea0003800000 */
.L_x_146:
        /* <DEDUP_REMOVED lines=9> */
.L_x_149:
[----:B------:R-:W-:Y:S05]  /*4af0*/  BSYNC B1 ;  /* 0x0000000000017941 */ /* 0x000fea0003800000 */
.L_x_148:
        /* <DEDUP_REMOVED lines=9> */
.L_x_151:
[----:B------:R-:W-:Y:S05]  /*4b90*/  BSYNC B1 ;  /* 0x0000000000017941 */ /* 0x000fea0003800000 */
.L_x_150:
        /* <DEDUP_REMOVED lines=10> */
.L_x_153:
[----:B------:R-:W-:Y:S05]  /*4c40*/  BSYNC B1 ;  /* 0x0000000000017941 */ /* 0x000fea0003800000 */
.L_x_152:
[----:B0----5:R-:W-:Y:S01]  /*4c50*/  HADD2.F32 R14, -RZ, R24.H0_H0 ;  /* 0x20000018ff0e7230 */ /* 0x021fe20000004100 */
[----:B------:R-:W-:Y:S01]  /*4c60*/  ISETP.GT.AND P1, PT, R4, 0x79, PT ;  /* 0x000000790400780c */ /* 0x000fe20003f24270 */
[----:B------:R-:W-:Y:S01]  /*4c70*/  @P2 IMAD.MOV.U32 R4, RZ, RZ, R10 ;  /* 0x000000ffff042224 */ /* 0x000fe200078e000a */
[----:B------:R-:W-:Y:S02]  /*4c80*/  BSSY B1, `(.L_x_154) ;  /* 0x000000a000017945 */ /* 0x000fe40003800000 */
[----:B------:R-:W-:Y:S01]  /*4c90*/  FMUL R5, R14, R89 ;  /* 0x000000590e057220 */ /* 0x000fe20000400000 */
[----:B------:R-:W-:-:S03]  /*4ca0*/  ISETP.GT.AND P3, PT, R3, RZ, P1 ;  /* 0x000000ff0300720c */ /* 0x000fc60000f64270 */
[----:B------:R-:W-:-:S05]  /*4cb0*/  FFMA R5, R84, R88, R5 ;  /* 0x0000005854057223 */ /* 0x000fca0000000005 */
[----:B------:R-:W-:-:S04]  /*4cc0*/  F2FP.F16.F32.PACK_AB R5, RZ, R5 ;  /* 0x00000005ff05723e */ /* 0x000fc800000000ff */
[----:B------:R-:W-:Y:S01]  /*4cd0*/  PRMT R14, R5, 0x7610, R14 ;  /* 0x00007610050e7816 */ /* 0x000fe2000000000e */
[----:B------:R-:W-:-:S05]  /*4ce0*/  @P2 IMAD.MOV.U32 R5, RZ, RZ, R11 ;  /* 0x000000ffff052224 */ /* 0x000fca00078e000b */
[----:B------:R0:W-:Y:S01]  /*4cf0*/  @P2 STG.E.U16 desc[UR38][R4.64+0xf0], R14 ;  /* 0x0000f00e04002986 */ /* 0x0001e2000c101526 */
[----:B------:R-:W-:Y:S05]  /*4d00*/  @!P3 BRA `(.L_x_155) ;  /* 0x000000000004b947 */ /* 0x000fea0003800000 */
[----:B------:R0:W5:Y:S02]  /*4d10*/  LDG.E.LTC128B.U16 R24, desc[UR38][R6.64+0xf2] ;  /* 0x0000f22606187981 */ /* 0x000164000c1e1520 */
.L_x_155:
[----:B------:R-:W-:Y:S05]  /*4d20*/  BSYNC B1 ;  /* 0x0000000000017941 */ /* 0x000fea0003800000 */
.L_x_154:
        /* <DEDUP_REMOVED lines=9> */
.L_x_157:
[----:B------:R-:W-:Y:S05]  /*4dc0*/  BSYNC B1 ;  /* 0x0000000000017941 */ /* 0x000fea0003800000 */
.L_x_156:
[----:B0----5:R-:W-:Y:S01]  /*4dd0*/  HADD2.F32 R4, -RZ, R24.H0_H0 ;  /* 0x20000018ff047230 */ /* 0x021fe20000004100 */
[----:B------:R-:W-:Y:S01]  /*4de0*/  ISETP.GT.AND P1, PT, R3, 0x8, P1 ;  /* 0x000000080300780c */ /* 0x000fe20000f24270 */
[----:B------:R-:W-:Y:S03]  /*4df0*/  BSSY B1, `(.L_x_158) ;  /* 0x000000a000017945 */ /* 0x000fe60003800000 */
[----:B------:R-:W-:Y:S01]  /*4e00*/  FMUL R5, R4, R89 ;  /* 0x0000005904057220 */ /* 0x000fe20000400000 */
[----:B------:R-:W-:-:S03]  /*4e10*/  @P0 IMAD.MOV.U32 R4, RZ, RZ, R12 ;  /* 0x000000ffff040224 */ /* 0x000fc600078e000c */
[----:B------:R-:W-:-:S05]  /*4e20*/  FFMA R5, R86, R88, R5 ;  /* 0x0000005856057223 */ /* 0x000fca0000000005 */
[----:B------:R-:W-:-:S04]  /*4e30*/  F2FP.F16.F32.PACK_AB R5, RZ, R5 ;  /* 0x00000005ff05723e */ /* 0x000fc800000000ff */
[----:B-1-34-:R-:W-:Y:S01]  /*4e40*/  PRMT R6, R5, 0x7610, R6 ;  /* 0x0000761005067816 */ /* 0x01afe20000000006 */
[----:B------:R-:W-:-:S05]  /*4e50*/  @P0 IMAD.MOV.U32 R5, RZ, RZ, R13 ;  /* 0x000000ffff050224 */ /* 0x000fca00078e000d */
[----:B------:R0:W-:Y:S01]  /*4e60*/  @P0 STG.E.U16 desc[UR38][R4.64+0xf0], R6 ;  /* 0x0000f00604000986 */ /* 0x0001e2000c101526 */
[----:B------:R-:W-:Y:S05]  /*4e70*/  @!P1 BRA `(.L_x_159) ;  /* 0x0000000000049947 */ /* 0x000fea0003800000 */
[----:B------:R1:W5:Y:S02]  /*4e80*/  LDG.E.LTC128B.U16 R24, desc[UR38][R8.64+0xf2] ;  /* 0x0000f22608187981 */ /* 0x000364000c1e1520 */
.L_x_159:
[----:B------:R-:W-:Y:S05]  /*4e90*/  BSYNC B1 ;  /* 0x0000000000017941 */ /* 0x000fea0003800000 */
.L_x_158:
[----:B------:R-:W-:Y:S05]  /*4ea0*/  @!P1 BRA `(.L_x_160) ;  /* 0x0000001000d09947 */ /* 0x000fea0003800000 */
[----:B-----5:R-:W-:-:S05]  /*4eb0*/  HADD2.F32 R24, -RZ, R24.H0_H0 ;  /* 0x20000018ff187230 */ /* 0x020fca0000004100 */
[----:B------:R-:W-:-:S04]  /*4ec0*/  FMUL R24, R24, R89 ;  /* 0x0000005918187220 */ /* 0x000fc80000400000 */
[----:B------:R-:W-:-:S05]  /*4ed0*/  FFMA R24, R87, R88, R24 ;  /* 0x0000005857187223 */ /* 0x000fca0000000018 */
[----:B------:R-:W-:-:S05]  /*4ee0*/  F2FP.F16.F32.PACK_AB R24, RZ, R24 ;  /* 0x00000018ff18723e */ /* 0x000fca00000000ff */
[----:B------:R3:W-:Y:S01]  /*4ef0*/  STG.E.U16 desc[UR38][R12.64+0xf2], R24 ;  /* 0x0000f2180c007986 */ /* 0x0007e2000c101526 */
[----:B------:R-:W-:Y:S05]  /*4f00*/  BRA `(.L_x_160) ;  /* 0x0000001000b87947 */ /* 0x000fea0003800000 */
.L_x_35:
[----:B------:R-:W-:Y:S01]  /*4f10*/  ISETP.GT.AND P2, PT, R4, 0x1, PT ;  /* 0x000000010400780c */ /* 0x000fe20003f44270 */
[----:B------:R-:W-:Y:S01]  /*4f20*/  ULDC.64 UR4, c[0x0][0x5c0] ;  /* 0x0001700000047ab9 */ /* 0x000fe20000000a00 */
[-C--:B------:R-:W-:Y:S01]  /*4f30*/  FMUL R24, R24, R88.reuse ;  /* 0x0000005818187220 */ /* 0x080fe20000400000 */
[-C--:B------:R-:W-:Y:S01]  /*4f40*/  FMUL R25, R25, R88.reuse ;  /* 0x0000005819197220 */ /* 0x080fe20000400000 */
[----:B------:R-:W-:Y:S01]  /*4f50*/  ISETP.GT.AND P1, PT, R3, RZ, P2 ;  /* 0x000000ff0300720c */ /* 0x000fe20001724270 */
[-C--:B------:R-:W-:Y:S01]  /*4f60*/  FMUL R26, R26, R88.reuse ;  /* 0x000000581a1a7220 */ /* 0x080fe20000400000 */
[----:B------:R-:W-:Y:S01]  /*4f70*/  LEA R6, P4, R104, UR4, 0x1 ;  /* 0x0000000468067c11 */ /* 0x000fe2000f8808ff */
[----:B------:R-:W-:Y:S01]  /*4f80*/  FMUL R27, R27, R88 ;  /* 0x000000581b1b7220 */ /* 0x000fe20000400000 */
[----:B------:R-:W-:Y:S01]  /*4f90*/  F2FP.F16.F32.PACK_AB R24, RZ, R24 ;  /* 0x00000018ff18723e */ /* 0x000fe200000000ff */
[-C--:B------:R-:W-:Y:S01]  /*4fa0*/  FMUL R28, R28, R88.reuse ;  /* 0x000000581c1c7220 */ /* 0x080fe20000400000 */
[----:B------:R-:W-:Y:S01]  /*4fb0*/  LEA.HI.X R7, R104, UR5, R115, 0x1, P4 ;  /* 0x0000000568077c11 */ /* 0x000fe2000a0f0c73 */
[-C--:B------:R-:W-:Y:S01]  /*4fc0*/  FMUL R29, R29, R88.reuse ;  /* 0x000000581d1d7220 */ /* 0x080fe20000400000 */
[----:B------:R-:W-:Y:S01]  /*4fd0*/  F2FP.F16.F32.PACK_AB R25, RZ, R25 ;  /* 0x00000019ff19723e */ /* 0x000fe200000000ff */
[-C--:B------:R-:W-:Y:S01]  /*4fe0*/  FMUL R30, R30, R88.reuse ;  /* 0x000000581e1e7220 */ /* 0x080fe20000400000 */
[----:B------:R-:W-:Y:S01]  /*4ff0*/  ISETP.GT.AND P2, PT, R3, 0x8, P2 ;  /* 0x000000080300780c */ /* 0x000fe20001744270 */
[----:B------:R-:W-:Y:S01]  /*5000*/  @P3 STG.E.U16 desc[UR38][R6.64], R24 ;  /* 0x0000001806003986 */ /* 0x000fe2000c101526 */
[C---:B------:R-:W-:Y:S01]  /*5010*/  SHF.L.U64.HI R5, R90.reuse, 0x1, R91 ;  /* 0x000000015a057819 */ /* 0x040fe2000001025b */
[----:B------:R-:W-:Y:S01]  /*5020*/  FMUL R31, R31, R88 ;  /* 0x000000581f1f7220 */ /* 0x000fe20000400000 */
[----:B------:R-:W-:Y:S01]  /*5030*/  LEA R8, P3, R90, R6, 0x1 ;  /* 0x000000065a087211 */ /* 0x000fe200078608ff */
[----:B------:R-:W-:Y:S01]  /*5040*/  @P1 STG.E.U16 desc[UR38][R6.64+0x2], R25 ;  /* 0x0000021906001986 */ /* 0x000fe2000c101526 */
[----:B------:R-:W-:Y:S01]  /*5050*/  ISETP.GT.AND P1, PT, R3, 0x8, P0 ;  /* 0x000000080300780c */ /* 0x000fe20000724270 */
[----:B------:R-:W-:Y:S01]  /*5060*/  FMUL R32, R32, R88 ;  /* 0x0000005820207220 */ /* 0x000fe20000400000 */
[----:B------:R-:W-:Y:S01]  /*5070*/  F2FP.F16.F32.PACK_AB R26, RZ, R26 ;  /* 0x0000001aff1a723e */ /* 0x000fe200000000ff */
[----:B------:R-:W-:Y:S01]  /*5080*/  IMAD.X R9, R5, 0x1, R7, P3 ;  /* 0x0000000105097824 */ /* 0x000fe200018e0607 */
[----:B------:R-:W-:Y:S01]  /*5090*/  F2FP.F16.F32.PACK_AB R27, RZ, R27 ;  /* 0x0000001bff1b723e */ /* 0x000fe200000000ff */
[-C--:B------:R-:W-:Y:S01]  /*50a0*/  FMUL R33, R33, R88.reuse ;  /* 0x0000005821217220 */ /* 0x080fe20000400000 */
[----:B------:R-:W-:Y:S01]  /*50b0*/  ISETP.GT.AND P0, PT, R4, 0x8, PT ;  /* 0x000000080400780c */ /* 0x000fe20003f04270 */
[----:B------:R-:W-:Y:S01]  /*50c0*/  FMUL R34, R34, R88 ;  /* 0x0000005822227220 */ /* 0x000fe20000400000 */
[----:B------:R-:W-:Y:S01]  /*50d0*/  F2FP.F16.F32.PACK_AB R28, RZ, R28 ;  /* 0x0000001cff1c723e */ /* 0x000fe200000000ff */
[-C--:B------:R-:W-:Y:S01]  /*50e0*/  FMUL R35, R35, R88.reuse ;  /* 0x0000005823237220 */ /* 0x080fe20000400000 */
[C---:B------:R-:W-:Y:S01]  /*50f0*/  ISETP.GT.AND P4, PT, R3.reuse, RZ, P0 ;  /* 0x000000ff0300720c */ /* 0x040fe20000784270 */
[-C--:B------:R-:W-:Y:S01]  /*5100*/  FMUL R36, R36, R88.reuse ;  /* 0x0000005824247220 */ /* 0x080fe20000400000 */
[----:B------:R-:W-:Y:S01]  /*5110*/  F2FP.F16.F32.PACK_AB R29, RZ, R29 ;  /* 0x0000001dff1d723e */ /* 0x000fe200000000ff */
[----:B------:R-:W-:Y:S01]  /*5120*/  @P1 STG.E.U16 desc[UR38][R8.64], R26 ;  /* 0x0000001a08001986 */ /* 0x000fe2000c101526 */
[----:B------:R-:W-:Y:S01]  /*5130*/  ISETP.GT.AND P1, PT, R3, 0x8, P0 ;  /* 0x000000080300780c */ /* 0x000fe20000724270 */
[----:B------:R-:W-:Y:S01]  /*5140*/  FMUL R37, R37, R88 ;  /* 0x0000005825257220 */ /* 0x000fe20000400000 */
[----:B------:R-:W-:Y:S01]  /*5150*/  F2FP.F16.F32.PACK_AB R30, RZ, R30 ;  /* 0x0000001eff1e723e */ /* 0x000fe200000000ff */
[----:B------:R-:W-:Y:S01]  /*5160*/  @P2 STG.E.U16 desc[UR38][R8.64+0x2], R27 ;  /* 0x0000021b08002986 */ /* 0x000fe2000c101526 */
[----:B------:R-:W-:Y:S01]  /*5170*/  ISETP.GT.AND P2, PT, R4, 0x9, PT ;  /* 0x000000090400780c */ /* 0x000fe20003f44270 */
[-C--:B------:R-:W-:Y:S01]  /*5180*/  FMUL R38, R38, R88.reuse ;  /* 0x0000005826267220 */ /* 0x080fe20000400000 */
[----:B------:R-:W-:Y:S01]  /*5190*/  F2FP.F16.F32.PACK_AB R31, RZ, R31 ;  /* 0x0000001fff1f723e */ /* 0x000fe200000000ff */
[-C--:B------:R-:W-:Y:S01]  /*51a0*/  FMUL R39, R39, R88.reuse ;  /* 0x0000005827277220 */ /* 0x080fe20000400000 */
[C---:B------:R-:W-:Y:S01]  /*51b0*/  ISETP.GT.AND P3, PT, R3.reuse, RZ, P2 ;  /* 0x000000ff0300720c */ /* 0x040fe20001764270 */
[----:B------:R-:W-:Y:S01]  /*51c0*/  @P4 STG.E.U16 desc[UR38][R6.64+0x10], R28 ;  /* 0x0000101c06004986 */ /* 0x000fe2000c101526 */
[----:B------:R-:W-:Y:S01]  /*51d0*/  ISETP.GT.AND P2, PT, R3, 0x8, P2 ;  /* 0x000000080300780c */ /* 0x000fe20001744270 */
[-C--:B------:R-:W-:Y:S01]  /*51e0*/  FMUL R40, R40, R88.reuse ;  /* 0x0000005828287220 */ /* 0x080fe20000400000 */
[----:B------:R-:W-:Y:S01]  /*51f0*/  ISETP.GT.AND P0, PT, R4, 0x10, PT ;  /* 0x000000100400780c */ /* 0x000fe20003f04270 */
[----:B------:R-:W-:Y:S01]  /*5200*/  FMUL R41, R41, R88 ;  /* 0x0000005829297220 */ /* 0x000fe20000400000 */
[----:B------:R-:W-:Y:S01]  /*5210*/  F2FP.F16.F32.PACK_AB R32, RZ, R32 ;  /* 0x00000020ff20723e */ /* 0x000fe200000000ff */
[-C--:B------:R-:W-:Y:S01]  /*5220*/  FMUL R42, R42, R88.reuse ;  /* 0x000000582a2a7220 */ /* 0x080fe20000400000 */
[----:B------:R-:W-:Y:S01]  /*5230*/  ISETP.GT.AND P4, PT, R3, RZ, P0 ;  /* 0x000000ff0300720c */ /* 0x000fe20000784270 */
[-C--:B------:R-:W-:Y:S01]  /*5240*/  FMUL R43, R43, R88.reuse ;  /* 0x000000582b2b7220 */ /* 0x080fe20000400000 */
[----:B------:R-:W-:Y:S01]  /*5250*/  F2FP.F16.F32.PACK_AB R33, RZ, R33 ;  /* 0x00000021ff21723e */ /* 0x000fe200000000ff */
[----:B------:R-:W-:Y:S01]  /*5260*/  FMUL R44, R44, R88 ;  /* 0x000000582c2c7220 */ /* 0x000fe20000400000 */
[----:B------:R-:W-:Y:S01]  /*5270*/  F2FP.F16.F32.PACK_AB R34, RZ, R34 ;  /* 0x00000022ff22723e */ /* 0x000fe200000000ff */
[----:B------:R-:W-:Y:S01]  /*5280*/  @P3 STG.E.U16 desc[UR38][R6.64+0x12], R29 ;  /* 0x0000121d06003986 */ /* 0x000fe2000c101526 */
[----:B------:R-:W-:Y:S01]  /*5290*/  ISETP.GT.AND P3, PT, R4, 0x11, PT ;  /* 0x000000110400780c */ /* 0x000fe20003f64270 */
[-C--:B------:R-:W-:Y:S01]  /*52a0*/  FMUL R45, R45, R88.reuse ;  /* 0x000000582d2d7220 */ /* 0x080fe20000400000 */
[----:B------:R-:W-:Y:S01]  /*52b0*/  F2FP.F16.F32.PACK_AB R35, RZ, R35 ;  /* 0x00000023ff23723e */ /* 0x000fe200000000ff */
[----:B------:R-:W-:Y:S01]  /*52c0*/  @P1 STG.E.U16 desc[UR38][R8.64+0x10], R30 ;  /* 0x0000101e08001986 */ /* 0x000fe2000c101526 */
[C---:B------:R-:W-:Y:S01]  /*52d0*/  ISETP.GT.AND P1, PT, R3.reuse, 0x8, P0 ;  /* 0x000000080300780c */ /* 0x040fe20000724270 */
[-C--:B------:R-:W-:Y:S01]  /*52e0*/  FMUL R46, R46, R88.reuse ;  /* 0x000000582e2e7220 */ /* 0x080fe20000400000 */
[----:B------:R-:W-:Y:S01]  /*52f0*/  ISETP.GT.AND P0, PT, R4, 0x18, PT ;  /* 0x000000180400780c */ /* 0x000fe20003f04270 */
[----:B------:R-:W-:Y:S01]  /*5300*/  @P2 STG.E.U16 desc[UR38][R8.64+0x12], R31 ;  /* 0x0000121f08002986 */ /* 0x000fe2000c101526 */
[----:B------:R-:W-:Y:S01]  /*5310*/  ISETP.GT.AND P2, PT, R3, RZ, P3 ;  /* 0x000000ff0300720c */ /* 0x000fe20001f44270 */
[-C--:B------:R-:W-:Y:S01]  /*5320*/  FMUL R47, R47, R88.reuse ;  /* 0x000000582f2f7220 */ /* 0x080fe20000400000 */
[C---:B------:R-:W-:Y:S01]  /*5330*/  ISETP.GT.AND P3, PT, R3.reuse, 0x8, P3 ;  /* 0x000000080300780c */ /* 0x040fe20001f64270 */
[----:B------:R-:W-:Y:S01]  /*5340*/  @P4 STG.E.U16 desc[UR38][R6.64+0x20], R32 ;  /* 0x0000202006004986 */ /* 0x000fe2000c101526 */
[----:B------:R-:W-:Y:S01]  /*5350*/  ISETP.GT.AND P4, PT, R3, RZ, P0 ;  /* 0x000000ff0300720c */ /* 0x000fe20000784270 */
[----:B------:R-:W-:Y:S01]  /*5360*/  FMUL R48, R48, R88 ;  /* 0x0000005830307220 */ /* 0x000fe20000400000 */
[----:B------:R-:W-:Y:S01]  /*5370*/  F2FP.F16.F32.PACK_AB R36, RZ, R36 ;  /* 0x00000024ff24723e */ /* 0x000fe200000000ff */
[-C--:B------:R-:W-:Y:S01]  /*5380*/  FMUL R49, R49, R88.reuse ;  /* 0x0000005831317220 */ /* 0x080fe20000400000 */
[----:B------:R-:W-:Y:S01]  /*5390*/  F2FP.F16.F32.PACK_AB R37, RZ, R37 ;  /* 0x00000025ff25723e */ /* 0x000fe200000000ff */
[----:B------:R-:W-:Y:S01]  /*53a0*/  FMUL R50, R50, R88 ;  /* 0x0000005832327220 */ /* 0x000fe20000400000 */
[----:B------:R-:W-:Y:S01]  /*53b0*/  F2FP.F16.F32.PACK_AB R38, RZ, R38 ;  /* 0x00000026ff26723e */ /* 0x000fe200000000ff */
[----:B------:R-:W-:Y:S01]  /*53c0*/  FMUL R51, R51, R88 ;  /* 0x0000005833337220 */ /* 0x000fe20000400000 */
[----:B------:R-:W-:Y:S01]  /*53d0*/  F2FP.F16.F32.PACK_AB R39, RZ, R39 ;  /* 0x00000027ff27723e */ /* 0x000fe200000000ff */
[----:B------:R-:W-:Y:S01]  /*53e0*/  @P2 STG.E.U16 desc[UR38][R6.64+0x22], R33 ;  /* 0x0000222106002986 */ /* 0x000fe2000c101526 */
[----:B------:R-:W-:Y:S01]  /*53f0*/  F2FP.F16.F32.PACK_AB R40, RZ, R40 ;  /* 0x00000028ff28723e */ /* 0x000fe200000000ff */
[-C--:B------:R-:W-:Y:S01]  /*5400*/  FMUL R52, R52, R88.reuse ;  /* 0x0000005834347220 */ /* 0x080fe20000400000 */
[----:B------:R-:W-:Y:S01]  /*5410*/  F2FP.F16.F32.PACK_AB R41, RZ, R41 ;  /* 0x00000029ff29723e */ /* 0x000fe200000000ff */
[----:B------:R-:W-:Y:S01]  /*5420*/  @P1 STG.E.U16 desc[UR38][R8.64+0x20], R34 ;  /* 0x0000202208001986 */ /* 0x000fe2000c101526 */
[----:B------:R-:W-:Y:S01]  /*5430*/  ISETP.GT.AND P1, PT, R3, 0x8, P0 ;  /* 0x000000080300780c */ /* 0x000fe20000724270 */
[-C--:B------:R-:W-:Y:S01]  /*5440*/  FMUL R53, R53, R88.reuse ;  /* 0x0000005835357220 */ /* 0x080fe20000400000 */
[C---:B------:R-:W-:Y:S01]  /*5450*/  ISETP.GT.AND P0, PT, R4.reuse, 0x20, PT ;  /* 0x000000200400780c */ /* 0x040fe20003f04270 */
[----:B------:R-:W-:Y:S01]  /*5460*/  @P3 STG.E.U16 desc[UR38][R8.64+0x22], R35 ;  /* 0x0000222308003986 */ /* 0x000fe2000c101526 */
[----:B------:R-:W-:Y:S01]  /*5470*/  ISETP.GT.AND P3, PT, R4, 0x19, PT ;  /* 0x000000190400780c */ /* 0x000fe20003f64270 */
[----:B------:R-:W-:Y:S01]  /*5480*/  FMUL R54, R54, R88 ;  /* 0x0000005836367220 */ /* 0x000fe20000400000 */
[----:B------:R-:W-:Y:S01]  /*5490*/  F2FP.F16.F32.PACK_AB R42, RZ, R42 ;  /* 0x0000002aff2a723e */ /* 0x000fe200000000ff */
[----:B------:R-:W-:Y:S01]  /*54a0*/  @P4 STG.E.U16 desc[UR38][R6.64+0x30], R36 ;  /* 0x0000302406004986 */ /* 0x000fe2000c101526 */
[----:B------:R-:W-:Y:S01]  /*54b0*/  ISETP.GT.AND P2, PT, R3, RZ, P3 ;  /* 0x000000ff0300720c */ /* 0x000fe20001f44270 */
[-C--:B------:R-:W-:Y:S01]  /*54c0*/  FMUL R55, R55, R88.reuse ;  /* 0x0000005837377220 */ /* 0x080fe20000400000 */
[C---:B------:R-:W-:Y:S01]  /*54d0*/  ISETP.GT.AND P3, PT, R3.reuse, 0x8, P3 ;  /* 0x000000080300780c */ /* 0x040fe20001f64270 */
[-C--:B------:R-:W-:Y:S01]  /*54e0*/  FMUL R56, R56, R88.reuse ;  /* 0x0000005838387220 */ /* 0x080fe20000400000 */
[----:B------:R-:W-:Y:S01]  /*54f0*/  ISETP.GT.AND P4, PT, R3, RZ, P0 ;  /* 0x000000ff0300720c */ /* 0x000fe20000784270 */
[-C--:B------:R-:W-:Y:S01]  /*5500*/  FMUL R57, R57, R88.reuse ;  /* 0x0000005839397220 */ /* 0x080fe20000400000 */
[----:B------:R-:W-:Y:S01]  /*5510*/  F2FP.F16.F32.PACK_AB R43, RZ, R43 ;  /* 0x0000002bff2b723e */ /* 0x000fe200000000ff */
[----:B------:R-:W-:Y:S01]  /*5520*/  FMUL R58, R58, R88 ;  /* 0x000000583a3a7220 */ /* 0x000fe20000400000 */
[----:B------:R-:W-:Y:S01]  /*5530*/  F2FP.F16.F32.PACK_AB R44, RZ, R44 ;  /* 0x0000002cff2c723e */ /* 0x000fe200000000ff */
[-C--:B------:R-:W-:Y:S01]  /*5540*/  FMUL R59, R59, R88.reuse ;  /* 0x000000583b3b7220 */ /* 0x080fe20000400000 */
[----:B------:R-:W-:Y:S01]  /*5550*/  F2FP.F16.F32.PACK_AB R45, RZ, R45 ;  /* 0x0000002dff2d723e */ /* 0x000fe200000000ff */
[----:B------:R-:W-:Y:S01]  /*5560*/  FMUL R60, R60, R88 ;  /* 0x000000583c3c7220 */ /* 0x000fe20000400000 */
[----:B------:R-:W-:Y:S01]  /*5570*/  F2FP.F16.F32.PACK_AB R46, RZ, R46 ;  /* 0x0000002eff2e723e */ /* 0x000fe200000000ff */
[----:B------:R-:W-:Y:S01]  /*5580*/  @P2 STG.E.U16 desc[UR38][R6.64+0x32], R37 ;  /* 0x0000322506002986 */ /* 0x000fe2000c101526 */
[----:B------:R-:W-:Y:S01]  /*5590*/  F2FP.F16.F32.PACK_AB R47, RZ, R47 ;  /* 0x0000002fff2f723e */ /* 0x000fe200000000ff */
[----:B------:R-:W-:Y:S01]  /*55a0*/  FMUL R61, R61, R88 ;  /* 0x000000583d3d7220 */ /* 0x000fe20000400000 */
[----:B------:R-:W-:Y:S01]  /*55b0*/  F2FP.F16.F32.PACK_AB R48, RZ, R48 ;  /* 0x00000030ff30723e */ /* 0x000fe200000000ff */
[----:B------:R-:W-:Y:S01]  /*55c0*/  @P1 STG.E.U16 desc[UR38][R8.64+0x30], R38 ;  /* 0x0000302608001986 */ /* 0x000fe2000c101526 */
[----:B------:R-:W-:Y:S01]  /*55d0*/  ISETP.GT.AND P1, PT, R3, 0x8, P0 ;  /* 0x000000080300780c */ /* 0x000fe20000724270 */
[-C--:B------:R-:W-:Y:S01]  /*55e0*/  FMUL R62, R62, R88.reuse ;  /* 0x000000583e3e7220 */ /* 0x080fe20000400000 */
[C---:B------:R-:W-:Y:S01]  /*55f0*/  ISETP.GT.AND P0, PT, R4.reuse, 0x28, PT ;  /* 0x000000280400780c */ /* 0x040fe20003f04270 */
[----:B------:R-:W-:Y:S01]  /*5600*/  @P3 STG.E.U16 desc[UR38][R8.64+0x32], R39 ;  /* 0x0000322708003986 */ /* 0x000fe2000c101526 */
[----:B------:R-:W-:Y:S01]  /*5610*/  ISETP.GT.AND P3, PT, R4, 0x21, PT ;  /* 0x000000210400780c */ /* 0x000fe20003f64270 */
[-C--:B------:R-:W-:Y:S01]  /*5620*/  FMUL R63, R63, R88.reuse ;  /* 0x000000583f3f7220 */ /* 0x080fe20000400000 */
[----:B------:R-:W-:Y:S01]  /*5630*/  F2FP.F16.F32.PACK_AB R49, RZ, R49 ;  /* 0x00000031ff31723e */ /* 0x000fe200000000ff */
[----:B------:R-:W-:Y:S01]  /*5640*/  @P4 STG.E.U16 desc[UR38][R6.64+0x40], R40 ;  /* 0x0000402806004986 */ /* 0x000fe2000c101526 */
[C---:B------:R-:W-:Y:S01]  /*5650*/  ISETP.GT.AND P2, PT, R3.reuse, RZ, P3 ;  /* 0x000000ff0300720c */ /* 0x040fe20001f44270 */
[-C--:B------:R-:W-:Y:S01]  /*5660*/  FMUL R64, R64, R88.reuse ;  /* 0x0000005840407220 */ /* 0x080fe20000400000 */
[----:B------:R-:W-:Y:S01]  /*5670*/  ISETP.GT.AND P3, PT, R3, 0x8, P3 ;  /* 0x000000080300780c */ /* 0x000fe20001f64270 */
[-C--:B------:R-:W-:Y:S01]  /*5680*/  FMUL R65, R65, R88.reuse ;  /* 0x0000005841417220 */ /* 0x080fe20000400000 */
        /* <DEDUP_REMOVED lines=62> */
[----:B------:R-:W-:-:S02]  /*5a70*/  F2FP.F16.F32.PACK_AB R68, RZ, R68 ;  /* 0x00000044ff44723e */ /* 0x000fc400000000ff */
[----:B------:R-:W-:Y:S01]  /*5a80*/  F2FP.F16.F32.PACK_AB R69, RZ, R69 ;  /* 0x00000045ff45723e */ /* 0x000fe200000000ff */
[----:B------:R-:W-:Y:S01]  /*5a90*/  @P1 STG.E.U16 desc[UR38][R8.64+0x60], R50 ;  /* 0x0000603208001986 */ /* 0x000fe2000c101526 */
[C---:B------:R-:W-:Y:S02]  /*5aa0*/  ISETP.GT.AND P1, PT, R3.reuse, 0x8, P0 ;  /* 0x000000080300780c */ /* 0x040fe40000724270 */
[C---:B------:R-:W-:Y:S01]  /*5ab0*/  ISETP.GT.AND P0, PT, R4.reuse, 0x40, PT ;  /* 0x000000400400780c */ /* 0x040fe20003f04270 */
[----:B------:R-:W-:Y:S01]  /*5ac0*/  @P3 STG.E.U16 desc[UR38][R8.64+0x62], R51 ;  /* 0x0000623308003986 */ /* 0x000fe2000c101526 */
[----:B------:R-:W-:Y:S02]  /*5ad0*/  ISETP.GT.AND P3, PT, R4, 0x39, PT ;  /* 0x000000390400780c */ /* 0x000fe40003f64270 */
[----:B------:R-:W-:Y:S01]  /*5ae0*/  F2FP.F16.F32.PACK_AB R70, RZ, R70 ;  /* 0x00000046ff46723e */ /* 0x000fe200000000ff */
[----:B------:R-:W-:Y:S01]  /*5af0*/  @P4 STG.E.U16 desc[UR38][R6.64+0x70], R52 ;  /* 0x0000703406004986 */ /* 0x000fe2000c101526 */
[----:B------:R-:W-:-:S02]  /*5b00*/  ISETP.GT.AND P2, PT, R3, RZ, P3 ;  /* 0x000000ff0300720c */ /* 0x000fc40001f44270 */
[C---:B------:R-:W-:Y:S02]  /*5b10*/  ISETP.GT.AND P3, PT, R3.reuse, 0x8, P3 ;  /* 0x000000080300780c */ /* 0x040fe40001f64270 */
[----:B------:R-:W-:Y:S02]  /*5b20*/  ISETP.GT.AND P4, PT, R3, RZ, P0 ;  /* 0x000000ff0300720c */ /* 0x000fe40000784270 */
[----:B------:R-:W-:Y:S02]  /*5b30*/  F2FP.F16.F32.PACK_AB R71, RZ, R71 ;  /* 0x00000047ff47723e */ /* 0x000fe400000000ff */
[----:B------:R-:W-:Y:S02]  /*5b40*/  F2FP.F16.F32.PACK_AB R72, RZ, R72 ;  /* 0x00000048ff48723e */ /* 0x000fe400000000ff */
[----:B------:R-:W-:Y:S02]  /*5b50*/  F2FP.F16.F32.PACK_AB R73, RZ, R73 ;  /* 0x00000049ff49723e */ /* 0x000fe400000000ff */
        /* <DEDUP_REMOVED lines=33> */
[----:B------:R-:W-:-:S03]  /*5d70*/  F2FP.F16.F32.PACK_AB R87, RZ, R87 ;  /* 0x00000057ff57723e */ /* 0x000fc600000000ff */
[----:B------:R-:W-:Y:S04]  /*5d80*/  @P2 STG.E.U16 desc[UR38][R6.64+0x92], R61 ;  /* 0x0000923d06002986 */ /* 0x000fe8000c101526 */
[----:B------:R-:W-:Y:S01]  /*5d90*/  @P1 STG.E.U16 desc[UR38][R8.64+0x90], R62 ;  /* 0x0000903e08001986 */ /* 0x000fe2000c101526 */
[----:B------:R-:W-:Y:S02]  /*5da0*/  ISETP.GT.AND P1, PT, R3, 0x8, P0 ;  /* 0x000000080300780c */ /* 0x000fe40000724270 */
[C---:B------:R-:W-:Y:S01]  /*5db0*/  ISETP.GT.AND P0, PT, R4.reuse, 0x58, PT ;  /* 0x000000580400780c */ /* 0x040fe20003f04270 */
[----:B------:R-:W-:Y:S01]  /*5dc0*/  @P3 STG.E.U16 desc[UR38][R8.64+0x92], R63 ;  /* 0x0000923f08003986 */ /* 0x000fe2000c101526 */
[----:B------:R-:W-:-:S03]  /*5dd0*/  ISETP.GT.AND P3, PT, R4, 0x51, PT ;  /* 0x000000510400780c */ /* 0x000fc60003f64270 */
[----:B------:R-:W-:Y:S01]  /*5de0*/  @P4 STG.E.U16 desc[UR38][R6.64+0xa0], R64 ;  /* 0x0000a04006004986 */ /* 0x000fe2000c101526 */
[C---:B------:R-:W-:Y:S02]  /*5df0*/  ISETP.GT.AND P2, PT, R3.reuse, RZ, P3 ;  /* 0x000000ff0300720c */ /* 0x040fe40001f44270 */
[C---:B------:R-:W-:Y:S02]  /*5e00*/  ISETP.GT.AND P3, PT, R3.reuse, 0x8, P3 ;  /* 0x000000080300780c */ /* 0x040fe40001f64270 */
[----:B------:R-:W-:-:S09]  /*5e10*/  ISETP.GT.AND P4, PT, R3, RZ, P0 ;  /* 0x000000ff0300720c */ /* 0x000fd20000784270 */
        /* <DEDUP_REMOVED lines=9> */
[C---:B------:R-:W-:Y:S02]  /*5eb0*/  ISETP.GT.AND P3, PT, R3.reuse, RZ, P0 ;  /* 0x000000ff0300720c */ /* 0x040fe40000764270 */
[----:B------:R-:W-:-:S07]  /*5ec0*/  ISETP.GT.AND P0, PT, R3, 0x8, P0 ;  /* 0x000000080300780c */ /* 0x000fce0000704270 */
[----:B------:R-:W-:Y:S04]  /*5ed0*/  @P2 STG.E.U16 desc[UR38][R6.64+0xb2], R69 ;  /* 0x0000b24506002986 */ /* 0x000fe8000c101526 */
[----:B------:R-:W-:Y:S01]  /*5ee0*/  @P1 STG.E.U16 desc[UR38][R8.64+0xb0], R70 ;  /* 0x0000b04608001986 */ /* 0x000fe2000c101526 */
[----:B------:R-:W-:-:S03]  /*5ef0*/  ISETP.GT.AND P1, PT, R4, 0x68, PT ;  /* 0x000000680400780c */ /* 0x000fc60003f24270 */
        /* <DEDUP_REMOVED lines=11> */
[C---:B------:R-:W-:Y:S02]  /*5fb0*/  ISETP.GT.AND P2, PT, R3.reuse, RZ, P0 ;  /* 0x000000ff0300720c */ /* 0x040fe40000744270 */
[----:B------:R-:W-:Y:S01]  /*5fc0*/  ISETP.GT.AND P0, PT, R3, 0x8, P0 ;  /* 0x000000080300780c */ /* 0x000fe20000704270 */
[----:B------:R-:W-:Y:S01]  /*5fd0*/  @P3 STG.E.U16 desc[UR38][R6.64+0xd0], R76 ;  /* 0x0000d04c06003986 */ /* 0x000fe2000c101526 */
[----:B------:R-:W-:-:S04]  /*5fe0*/  ISETP.GT.AND P3, PT, R4, 0x70, PT ;  /* 0x000000700400780c */ /* 0x000fc80003f64270 */
[C---:B------:R-:W-:Y:S02]  /*5ff0*/  ISETP.GT.AND P4, PT, R3.reuse, RZ, P3 ;  /* 0x000000ff0300720c */ /* 0x040fe40001f84270 */
[----:B------:R-:W-:-:S03]  /*6000*/  ISETP.GT.AND P3, PT, R3, 0x8, P3 ;  /* 0x000000080300780c */ /* 0x000fc60001f64270 */
[----:B------:R-:W-:Y:S01]  /*6010*/  @P2 STG.E.U16 desc[UR38][R6.64+0xd2], R77 ;  /* 0x0000d24d06002986 */ /* 0x000fe2000c101526 */
[----:B------:R-:W-:-:S03]  /*6020*/  ISETP.GT.AND P2, PT, R4, 0x79, PT ;  /* 0x000000790400780c */ /* 0x000fc60003f44270 */
[----:B------:R-:W-:Y:S01]  /*6030*/  @P1 STG.E.U16 desc[UR38][R8.64+0xd0], R78 ;  /* 0x0000d04e08001986 */ /* 0x000fe2000c101526 */
[----:B------:R-:W-:-:S03]  /*6040*/  ISETP.GT.AND P1, PT, R4, 0x78, PT ;  /* 0x000000780400780c */ /* 0x000fc60003f24270 */
[----:B------:R-:W-:Y:S01]  /*6050*/  @P0 STG.E.U16 desc[UR38][R8.64+0xd2], R79 ;  /* 0x0000d24f08000986 */ /* 0x000fe2000c101526 */
[----:B------:R-:W-:-:S03]  /*6060*/  ISETP.GT.AND P0, PT, R4, 0x71, PT ;  /* 0x000000710400780c */ /* 0x000fc60003f04270 */
[----:B------:R-:W-:Y:S01]  /*6070*/  @P4 STG.E.U16 desc[UR38][R6.64+0xe0], R80 ;  /* 0x0000e05006004986 */ /* 0x000fe2000c101526 */
[C---:B------:R-:W-:Y:S02]  /*6080*/  ISETP.GT.AND P4, PT, R3.reuse, RZ, P0 ;  /* 0x000000ff0300720c */ /* 0x040fe40000784270 */
[----:B------:R-:W-:-:S11]  /*6090*/  ISETP.GT.AND P0, PT, R3, 0x8, P0 ;  /* 0x000000080300780c */ /* 0x000fd60000704270 */
[----:B------:R-:W-:Y:S02]  /*60a0*/  @P4 IMAD.MOV.U32 R4, RZ, RZ, R6 ;  /* 0x000000ffff044224 */ /* 0x000fe400078e0006 */
[----:B------:R-:W-:-:S05]  /*60b0*/  @P4 IMAD.MOV.U32 R5, RZ, RZ, R7 ;  /* 0x000000ffff054224 */ /* 0x000fca00078e0007 */
[----:B------:R0:W-:Y:S01]  /*60c0*/  @P4 STG.E.U16 desc[UR38][R4.64+0xe2], R81 ;  /* 0x0000e25104004986 */ /* 0x0001e2000c101526 */
[C---:B------:R-:W-:Y:S02]  /*60d0*/  ISETP.GT.AND P4, PT, R3.reuse, RZ, P2 ;  /* 0x000000ff0300720c */ /* 0x040fe40001784270 */
[----:B------:R-:W-:Y:S01]  /*60e0*/  ISETP.GT.AND P2, PT, R3, 0x8, P2 ;  /* 0x000000080300780c */ /* 0x000fe20001744270 */
[----:B0-----:R-:W-:Y:S02]  /*60f0*/  @P3 IMAD.MOV.U32 R4, RZ, RZ, R8 ;  /* 0x000000ffff043224 */ /* 0x001fe400078e0008 */
[----:B------:R-:W-:-:S05]  /*6100*/  @P3 IMAD.MOV.U32 R5, RZ, RZ, R9 ;  /* 0x000000ffff053224 */ /* 0x000fca00078e0009 */
[----:B------:R0:W-:Y:S01]  /*6110*/  @P3 STG.E.U16 desc[UR38][R4.64+0xe0], R82 ;  /* 0x0000e05204003986 */ /* 0x0001e2000c101526 */
[C---:B------:R-:W-:Y:S02]  /*6120*/  ISETP.GT.AND P3, PT, R3.reuse, RZ, P1 ;  /* 0x000000ff0300720c */ /* 0x040fe40000f64270 */
[----:B------:R-:W-:Y:S01]  /*6130*/  ISETP.GT.AND P1, PT, R3, 0x8, P1 ;  /* 0x000000080300780c */ /* 0x000fe20000f24270 */
[----:B0-----:R-:W-:Y:S02]  /*6140*/  @P0 IMAD.MOV.U32 R4, RZ, RZ, R8 ;  /* 0x000000ffff040224 */ /* 0x001fe400078e0008 */
[----:B------:R-:W-:-:S05]  /*6150*/  @P0 IMAD.MOV.U32 R5, RZ, RZ, R9 ;  /* 0x000000ffff050224 */ /* 0x000fca00078e0009 */
[----:B------:R0:W-:Y:S03]  /*6160*/  @P0 STG.E.U16 desc[UR38][R4.64+0xe2], R83 ;  /* 0x0000e25304000986 */ /* 0x0001e6000c101526 */
[----:B0-----:R-:W-:Y:S02]  /*6170*/  @P3 IMAD.MOV.U32 R4, RZ, RZ, R6 ;  /* 0x000000ffff043224 */ /* 0x001fe400078e0006 */
[----:B------:R-:W-:-:S05]  /*6180*/  @P3 IMAD.MOV.U32 R5, RZ, RZ, R7 ;  /* 0x000000ffff053224 */ /* 0x000fca00078e0007 */
[----:B------:R0:W-:Y:S04]  /*6190*/  @P3 STG.E.U16 desc[UR38][R4.64+0xf0], R84 ;  /* 0x0000f05404003986 */ /* 0x0001e8000c101526 */
[----:B------:R4:W-:Y:S01]  /*61a0*/  @P4 STG.E.U16 desc[UR38][R6.64+0xf2], R85 ;  /* 0x0000f25506004986 */ /* 0x0009e2000c101526 */
[----:B0-----:R-:W-:Y:S02]  /*61b0*/  @P1 IMAD.MOV.U32 R4, RZ, RZ, R8 ;  /* 0x000000ffff041224 */ /* 0x001fe400078e0008 */
[----:B------:R-:W-:-:S05]  /*61c0*/  @P1 IMAD.MOV.U32 R5, RZ, RZ, R9 ;  /* 0x000000ffff051224 */ /* 0x000fca00078e0009 */
[----:B------:R4:W-:Y:S04]  /*61d0*/  @P1 STG.E.U16 desc[UR38][R4.64+0xf0], R86 ;  /* 0x0000f05604001986 */ /* 0x0009e8000c101526 */
[----:B------:R4:W-:Y:S02]  /*61e0*/  @P2 STG.E.U16 desc[UR38][R8.64+0xf2], R87 ;  /* 0x0000f25708002986 */ /* 0x0009e4000c101526 */
.L_x_160:
[----:B------:R-:W-:Y:S05]  /*61f0*/  BSYNC B0 ;  /* 0x0000000000007941 */ /* 0x000fea0003800000 */
.L_x_34:
[----:B------:R-:W-:Y:S01]  /*6200*/  IADD3 R16, P0, R16, UR36, RZ ;  /* 0x0000002410107c10 */ /* 0x000fe2000ff1e0ff */
[----:B------:R-:W-:Y:S01]  /*6210*/  ULDC.64 UR4, c[0x0][0x650] ;  /* 0x0001940000047ab9 */ /* 0x000fe20000000a00 */
[----:B------:R-:W-:Y:S01]  /*6220*/  PRMT R3, RZ, 0x7610, R3 ;  /* 0x00007610ff037816 */ /* 0x000fe20000000003 */
[----:B------:R-:W-:Y:S01]  /*6230*/  IMAD.MOV.U32 R100, RZ, RZ, -0x1 ;  /* 0xffffffffff647424 */ /* 0x000fe200078e00ff */
[----:B------:R-:W-:Y:S01]  /*6240*/  IADD3.X R17, R17, UR42, RZ, P0, !PT ;  /* 0x0000002a11117c10 */ /* 0x000fe200087fe4ff */
[----:B------:R-:W-:Y:S01]  /*6250*/  IMAD.MOV.U32 R99, RZ, RZ, -0x1 ;  /* 0xffffffffff637424 */ /* 0x000fe200078e00ff */
[----:B------:R-:W-:-:S04]  /*6260*/  ISETP.GE.U32.AND P0, PT, R16, UR4, PT ;  /* 0x0000000410007c0c */ /* 0x000fc8000bf06070 */
[----:B------:R-:W-:-:S13]  /*6270*/  ISETP.GE.U32.AND.EX P0, PT, R17, UR5, PT, P0 ;  /* 0x0000000511007c0c */ /* 0x000fda000bf06100 */
[----:B------:R-:W-:Y:S05]  /*6280*/  @P0 BRA `(.L_x_161) ;  /* 0x00000004004c0947 */ /* 0x000fea0003800000 */
[----:B------:R-:W0:Y:S01]  /*6290*/  LDC.64 R10, c[0x0][0x628] ;  /* 0x00018a00ff0a7b82 */ /* 0x000e220000000a00 */
[----:B---3--:R-:W3:Y:S01]  /*62a0*/  S2R R12, SR_CTAID.X ;  /* 0x00000000000c7919 */ /* 0x008ee20000002500 */
[----:B-12-4-:R-:W-:Y:S02]  /*62b0*/  IMAD.MOV.U32 R8, RZ, RZ, R16 ;  /* 0x000000ffff087224 */ /* 0x016fe400078e0010 */
[----:B------:R-:W-:Y:S01]  /*62c0*/  IMAD.MOV.U32 R9, RZ, RZ, R17 ;  /* 0x000000ffff097224 */ /* 0x000fe200078e0011 */
[----:B------:R-:W1:Y:S03]  /*62d0*/  S2R R20, SR_CTAID.Y ;  /* 0x0000000000147919 */ /* 0x000e660000002600 */
[----:B------:R-:W2:Y:S08]  /*62e0*/  LDC R0, c[0x0][0x630] ;  /* 0x00018c00ff007b82 */ /* 0x000eb00000000800 */
[----:B------:R-:W4:Y:S01]  /*62f0*/  LDC.64 R14, c[0x0][0x620] ;  /* 0x00018800ff0e7b82 */ /* 0x000f220000000a00 */
[----:B0-----:R-:W-:-:S04]  /*6300*/  ISETP.NE.U32.AND P0, PT, R10, RZ, PT ;  /* 0x000000ff0a00720c */ /* 0x001fc80003f05070 */
[----:B------:R-:W-:-:S13]  /*6310*/  ISETP.NE.AND.EX P0, PT, R11, RZ, PT, P0 ;  /* 0x000000ff0b00720c */ /* 0x000fda0003f05300 */
[----:B-1234-:R-:W-:Y:S05]  /*6320*/  @!P0 BRA `(.L_x_162) ;  /* 0x0000000000288947 */ /* 0x01efea0003800000 */
        /* <DEDUP_REMOVED lines=10> */
.L_x_162:
[-CC-:B------:R-:W-:Y:S01]  /*63d0*/  SHF.R.U64 R99, R8, R0.reuse, R9.reuse ;  /* 0x0000000008637219 */ /* 0x180fe20000001209 */
[----:B------:R-:W0:Y:S01]  /*63e0*/  LDC.64 R26, c[0x0][0x640] ;  /* 0x00019000ff1a7b82 */ /* 0x000e220000000a00 */
[----:B------:R-:W-:Y:S01]  /*63f0*/  SHF.R.U32.HI R0, RZ, R0, R9 ;  /* 0x00000000ff007219 */ /* 0x000fe20000011609 */
[----:B------:R-:W-:Y:S01]  /*6400*/  ULDC UR4, c[0x0][0x150] ;  /* 0x0000540000047ab9 */ /* 0x000fe20000000800 */
[----:B------:R-:W-:Y:S02]  /*6410*/  IADD3 R3, P0, RZ, -R99, RZ ;  /* 0x80000063ff037210 */ /* 0x000fe40007f1e0ff */
[----:B------:R-:W-:-:S03]  /*6420*/  I2FP.F32.U32 R7, R12 ;  /* 0x0000000c00077245 */ /* 0x000fc60000201000 */
[----:B------:R-:W1:Y:S01]  /*6430*/  LDC R6, c[0x0][0x618] ;  /* 0x00018600ff067b82 */ /* 0x000e620000000800 */
[----:B------:R-:W-:Y:S02]  /*6440*/  IMAD.X R5, RZ, RZ, ~R0, P0 ;  /* 0x000000ffff057224 */ /* 0x000fe400000e0e00 */
[----:B------:R-:W-:Y:S01]  /*6450*/  FMUL R7, R7, UR4 ;  /* 0x0000000407077c20 */ /* 0x000fe20008400000 */
[----:B------:R-:W-:Y:S01]  /*6460*/  ULDC UR4, c[0x0][0x154] ;  /* 0x0000550000047ab9 */ /* 0x000fe20000000800 */
[-C--:B------:R-:W-:Y:S02]  /*6470*/  IMAD R0, R5, R14.reuse, RZ ;  /* 0x0000000e05007224 */ /* 0x080fe400078e02ff */
[C---:B------:R-:W-:Y:S01]  /*6480*/  IMAD.WIDE.U32 R4, R3.reuse, R14, R16 ;  /* 0x0000000e03047225 */ /* 0x040fe200078e0010 */
[----:B------:R-:W2:Y:S01]  /*6490*/  LDC R11, c[0x0][0x608] ;  /* 0x00018200ff0b7b82 */ /* 0x000ea20000000800 */
[----:B------:R-:W3:Y:S02]  /*64a0*/  F2I.U32.TRUNC.NTZ R7, R7 ;  /* 0x0000000700077305 */ /* 0x000ee4000020f000 */
[----:B------:R-:W-:-:S04]  /*64b0*/  IMAD R3, R3, R15, R0 ;  /* 0x0000000f03037224 */ /* 0x000fc800078e0200 */
[----:B------:R-:W-:Y:S01]  /*64c0*/  IMAD.IADD R3, R5, 0x1, R3 ;  /* 0x0000000105037824 */ /* 0x000fe200078e0203 */
[----:B------:R-:W4:Y:S01]  /*64d0*/  LDC R8, c[0x0][0x658] ;  /* 0x00019600ff087b82 */ /* 0x000f220000000800 */
[----:B------:R-:W-:Y:S02]  /*64e0*/  I2FP.F32.U32 R5, R20 ;  /* 0x0000001400057245 */ /* 0x000fe40000201000 */
[----:B0-----:R-:W-:-:S04]  /*64f0*/  ISETP.NE.U32.AND P0, PT, R26, RZ, PT ;  /* 0x000000ff1a00720c */ /* 0x001fc80003f05070 */
[----:B------:R-:W-:Y:S01]  /*6500*/  ISETP.NE.AND.EX P0, PT, R27, RZ, PT, P0 ;  /* 0x000000ff1b00720c */ /* 0x000fe20003f05300 */
[----:B------:R-:W0:Y:S01]  /*6510*/  LDC R9, c[0x0][0x144] ;  /* 0x00005100ff097b82 */ /* 0x000e220000000800 */
[-C--:B-1----:R-:W-:Y:S01]  /*6520*/  SHF.R.U64 R13, R4, R6.reuse, R3 ;  /* 0x00000006040d7219 */ /* 0x082fe20000001203 */
[----:B---3--:R-:W-:Y:S01]  /*6530*/  IMAD.MOV R7, RZ, RZ, -R7 ;  /* 0x000000ffff077224 */ /* 0x008fe200078e0a07 */
[----:B------:R-:W-:Y:S01]  /*6540*/  SHF.R.U32.HI R0, RZ, R6, R3 ;  /* 0x00000006ff007219 */ /* 0x000fe20000011603 */
[----:B------:R-:W-:-:S04]  /*6550*/  FMUL R6, R5, UR4 ;  /* 0x0000000405067c20 */ /* 0x000fc80008400000 */
[----:B------:R-:W1:Y:S01]  /*6560*/  LDC R21, c[0x0][0x148] ;  /* 0x00005200ff157b82 */ /* 0x000e620000000800 */
[----:B------:R3:W0:Y:S01]  /*6570*/  F2I.U32.TRUNC.NTZ R14, R6 ;  /* 0x00000006000e7305 */ /* 0x000622000020f000 */
[-CC-:B--2---:R-:W-:Y:S02]  /*6580*/  SHF.R.U64 R10, R13, R11.reuse, R0.reuse ;  /* 0x0000000b0d0a7219 */ /* 0x184fe40000001200 */
[----:B------:R-:W-:-:S04]  /*6590*/  SHF.R.U32.HI R3, RZ, R11, R0 ;  /* 0x0000000bff037219 */ /* 0x000fc80000011600 */
[----:B-----5:R-:W2:Y:S01]  /*65a0*/  LDC R24, c[0x0][0x648] ;  /* 0x00019200ff187b82 */ /* 0x020ea20000000800 */
[-CC-:B----4-:R-:W-:Y:S02]  /*65b0*/  SHF.R.U64 R15, R10, R8.reuse, R3.reuse ;  /* 0x000000080a0f7219 */ /* 0x190fe40000001203 */
[----:B------:R-:W-:-:S03]  /*65c0*/  SHF.R.U32.HI R5, RZ, R8, R3 ;  /* 0x00000008ff057219 */ /* 0x000fc60000011603 */
[----:B------:R-:W-:Y:S02]  /*65d0*/  IMAD.MOV.U32 R4, RZ, RZ, R15 ;  /* 0x000000ffff047224 */ /* 0x000fe400078e000f */
[----:B------:R-:W4:Y:S01]  /*65e0*/  LDC R28, c[0x0][0x638] ;  /* 0x00018e00ff1c7b82 */ /* 0x000f220000000800 */
[----:B0-----:R-:W-:-:S07]  /*65f0*/  IMAD R25, R9, R7, R12 ;  /* 0x0000000709197224 */ /* 0x001fce00078e020c */
[----:B------:R-:W0:Y:S08]  /*6600*/  LDC R29, c[0x0][0x610] ;  /* 0x00018400ff1d7b82 */ /* 0x000e300000000800 */
[----:B------:R-:W0:Y:S01]  /*6610*/  LDC R30, c[0x0][0x600] ;  /* 0x00018000ff1e7b82 */ /* 0x000e220000000800 */
[----:B-1-3--:R-:W-:Y:S05]  /*6620*/  @!P0 BRA `(.L_x_163) ;  /* 0x0000000000288947 */ /* 0x00afea0003800000 */
[----:B------:R-:W1:Y:S02]  /*6630*/  LDC R0, c[0x0][0x64c] ;  /* 0x00019300ff007b82 */ /* 0x000e640000000800 */
[----:B-1----:R-:W-:-:S05]  /*6640*/  IADD3 R3, P0, R15, R0, RZ ;  /* 0x000000000f037210 */ /* 0x002fca0007f1e0ff */
        /* <DEDUP_REMOVED lines=8> */
.L_x_163:
[----:B------:R-:W-:Y:S01]  /*66d0*/  ISETP.NE.AND P0, PT, R2, 0x1, PT ;  /* 0x000000010200780c */ /* 0x000fe20003f05270 */
[----:B------:R-:W-:Y:S01]  /*66e0*/  IMAD.MOV R14, RZ, RZ, -R14 ;  /* 0x000000ffff0e7224 */ /* 0x000fe200078e0a0e */
[----:B--2---:R-:W-:Y:S02]  /*66f0*/  SHF.R.U64 R0, R4, R24, R5 ;  /* 0x0000001804007219 */ /* 0x004fe40000001205 */
[----:B------:R-:W-:Y:S02]  /*6700*/  LOP3.LUT R3, R10, R97, RZ, 0xc0, !PT ;  /* 0x000000610a037212 */ /* 0x000fe400078ec0ff */
[----:B------:R-:W-:Y:S01]  /*6710*/  LOP3.LUT R6, R13, R96, RZ, 0xc0, !PT ;  /* 0x000000600d067212 */ /* 0x000fe200078ec0ff */
[----:B------:R-:W-:Y:S02]  /*6720*/  IMAD.MOV R4, RZ, RZ, -R0 ;  /* 0x000000ffff047224 */ /* 0x000fe400078e0a00 */
[----:B------:R-:W-:Y:S02]  /*6730*/  IMAD R0, R92, R0, R3 ;  /* 0x000000005c007224 */ /* 0x000fe400078e0203 */
[----:B----4-:R-:W-:-:S02]  /*6740*/  IMAD R3, R4, R28, R15 ;  /* 0x0000001c04037224 */ /* 0x010fc400078e020f */
[----:B------:R-:W-:Y:S02]  /*6750*/  @P0 IMAD R25, R21, R14, R20 ;  /* 0x0000000e15190224 */ /* 0x000fe400078e0214 */
[----:B0-----:R-:W-:Y:S02]  /*6760*/  IMAD R5, R3, R30, R6 ;  /* 0x0000001e03057224 */ /* 0x001fe400078e0206 */
[----:B------:R-:W-:Y:S02]  /*6770*/  IMAD R0, R0, R29, R25 ;  /* 0x0000001d00007224 */ /* 0x000fe400078e0219 */
[----:B------:R-:W-:-:S03]  /*6780*/  IMAD.MOV.U32 R4, RZ, RZ, 0x1 ;  /* 0x00000001ff047424 */ /* 0x000fc600078e00ff */
[----:B------:R-:W-:Y:S02]  /*6790*/  SEL R100, R5, R0, !P0 ;  /* 0x0000000005647207 */ /* 0x000fe40004000000 */
[----:B------:R-:W-:Y:S02]  /*67a0*/  PRMT R3, R4, 0x7610, R3 ;  /* 0x0000761004037816 */ /* 0x000fe40000000003 */
[----:B------:R-:W-:-:S07]  /*67b0*/  SEL R0, R0, R5, !P0 ;  /* 0x0000000500007207 */ /* 0x000fce0004000000 */
.L_x_161:
[----:B------:R-:W-:Y:S01]  /*67c0*/  UIMAD.WIDE.U32 UR4, UR41, 0x24924925, URZ ;  /* 0x24924925290478a5 */ /* 0x000fe2000f8e003f */
[----:B------:R-:W-:Y:S01]  /*67d0*/  LOP3.LUT P0, RZ, R3, 0xff, RZ, 0xc0, !PT ;  /* 0x000000ff03ff7812 */ /* 0x000fe2000780c0ff */
[----:B------:R-:W-:Y:S02]  /*67e0*/  IMAD.MOV.U32 R101, RZ, RZ, R0 ;  /* 0x000000ffff657224 */ /* 0x000fe400078e0000 */
[----:B------:R-:W-:-:S04]  /*67f0*/  UIADD3 UR4, UR41, -UR5, URZ ;  /* 0x8000000529047290 */ /* 0x000fc8000fffe03f */
[----:B------:R-:W-:-:S04]  /*6800*/  ULEA.HI UR4, UR4, UR5, URZ, 0x1f ;  /* 0x0000000504047291 */ /* 0x000fc8000f8ff83f */
[----:B------:R-:W-:-:S04]  /*6810*/  USHF.R.U32.HI UR4, URZ, 0x2, UR4 ;  /* 0x000000023f047899 */ /* 0x000fc80008011604 */
[----:B------:R-:W-:Y:S01]  /*6820*/  UIMAD UR41, UR4, -0x7, UR41 ;  /* 0xfffffff9042978a4 */ /* 0x000fe2000f8e0229 */
[----:B------:R-:W-:Y:S11]  /*6830*/  @P0 BRA `(.L_x_164) ;  /* 0xffffffac000c0947 */ /* 0x000ff6000383ffff */
[----:B------:R-:W-:Y:S05]  /*6840*/  EXIT ;  /* 0x000000000000794d */ /* 0x000fea0003800000 */
.L_x_7:
        /* <DEDUP_REMOVED lines=26> */
.L_x_166:
[----:B------:R-:W0:Y:S01]  /*69f0*/  LDC.64 R28, c[0x0][0x640] ;  /* 0x00019000ff1c7b82 */ /* 0x000e220000000a00 */
[-CC-:B------:R-:W-:Y:S01]  /*6a00*/  SHF.R.U64 R22, R12, R20.reuse, R13.reuse ;  /* 0x000000140c167219 */ /* 0x180fe2000000120d */
[----:B------:R-:W-:Y:S01]  /*6a10*/  IMAD.MOV.U32 R26, RZ, RZ, 0x1 ;  /* 0x00000001ff1a7424 */ /* 0x000fe200078e00ff */
[----:B------:R-:W-:Y:S02]  /*6a20*/  SHF.R.U32.HI R8, RZ, R20, R13 ;  /* 0x00000014ff087219 */ /* 0x000fe4000001160d */
[----:B------:R-:W-:-:S03]  /*6a30*/  IADD3 R11, P0, RZ, -R22, RZ ;  /* 0x80000016ff0b7210 */ /* 0x000fc60007f1e0ff */
[----:B------:R-:W1:Y:S02]  /*6a40*/  LDC R12, c[0x0][0x618] ;  /* 0x00018600ff0c7b82 */ /* 0x000e640000000800 */
[----:B------:R-:W-:-:S04]  /*6a50*/  IMAD.X R9, RZ, RZ, ~R8, P0 ;  /* 0x000000ffff097224 */ /* 0x000fc800000e0e08 */
[-C--:B------:R-:W-:Y:S02]  /*6a60*/  IMAD R10, R9, R24.reuse, RZ ;  /* 0x00000018090a7224 */ /* 0x080fe400078e02ff */
[----:B------:R-:W2:Y:S01]  /*6a70*/  LDC R20, c[0x0][0x608] ;  /* 0x00018200ff147b82 */ /* 0x000ea20000000800 */
[----:B------:R-:W-:-:S04]  /*6a80*/  IMAD.WIDE.U32 R8, R11, R24, R16 ;  /* 0x000000180b087225 */ /* 0x000fc800078e0010 */
[----:B------:R-:W-:Y:S02]  /*6a90*/  IMAD R11, R11, R25, R10 ;  /* 0x000000190b0b7224 */ /* 0x000fe400078e020a */
[----:B------:R-:W-:Y:S01]  /*6aa0*/  IMAD.MOV.U32 R10, RZ, RZ, -0x1 ;  /* 0xffffffffff0a7424 */ /* 0x000fe200078e00ff */
        /* <DEDUP_REMOVED lines=28> */
.L_x_167:
[----:B------:R-:W-:Y:S01]  /*6c70*/  ISETP.NE.AND P0, PT, R2, 0x1, PT ;  /* 0x000000010200780c */ /* 0x000fe20003f05270 */
[----:B------:R-:W-:Y:S01]  /*6c80*/  IMAD.MOV.U32 R12, RZ, RZ, R22 ;  /* 0x000000ffff0c7224 */ /* 0x000fe200078e0016 */
[----:B-1----:R-:W-:Y:S02]  /*6c90*/  SHF.R.U64 R8, R8, R24, R9 ;  /* 0x0000001808087219 */ /* 0x002fe40000001209 */
[----:B------:R-:W-:Y:S01]  /*6ca0*/  LOP3.LUT R5, R19, R30, RZ, 0xc0, !PT ;  /* 0x0000001e13057212 */ /* 0x000fe200078ec0ff */
[----:B0-----:R-:W-:Y:S01]  /*6cb0*/  VIADD R19, R23, 0xffffffff ;  /* 0xffffffff17137836 */ /* 0x001fe20000000000 */
[----:B------:R-:W-:Y:S01]  /*6cc0*/  SHF.L.U32 R26, R26, R27, RZ ;  /* 0x0000001b1a1a7219 */ /* 0x000fe200000006ff */
[----:B------:R-:W-:-:S03]  /*6cd0*/  IMAD.MOV R9, RZ, RZ, -R8 ;  /* 0x000000ffff097224 */ /* 0x000fc600078e0a08 */
[----:B------:R-:W-:Y:S01]  /*6ce0*/  LOP3.LUT R19, R14, R19, RZ, 0xc0, !PT ;  /* 0x000000130e137212 */ /* 0x000fe200078ec0ff */
[----:B------:R-:W-:Y:S02]  /*6cf0*/  IMAD R5, R26, R8, R5 ;  /* 0x000000081a057224 */ /* 0x000fe400078e0205 */
[----:B------:R-:W-:Y:S02]  /*6d00*/  @P0 IMAD R6, R7, R21, R4 ;  /* 0x0000001507060224 */ /* 0x000fe400078e0204 */
[----:B--2---:R-:W-:Y:S02]  /*6d10*/  IMAD R4, R9, R25, R20 ;  /* 0x0000001909047224 */ /* 0x004fe400078e0214 */
[----:B---3--:R-:W-:Y:S02]  /*6d20*/  IMAD R6, R5, R31, R6 ;  /* 0x0000001f05067224 */ /* 0x008fe400078e0206 */
[----:B------:R-:W-:Y:S02]  /*6d30*/  IMAD R19, R4, R23, R19 ;  /* 0x0000001704137224 */ /* 0x000fe400078e0213 */
[----:B------:R-:W-:-:S03]  /*6d40*/  IMAD.MOV.U32 R8, RZ, RZ, 0x1 ;  /* 0x00000001ff087424 */ /* 0x000fc600078e00ff */
[----:B------:R-:W-:Y:S02]  /*6d50*/  SEL R20, R19, R6, !P0 ;  /* 0x0000000613147207 */ /* 0x000fe40004000000 */
[----:B------:R-:W-:-:S07]  /*6d60*/  SEL R19, R6, R19, !P0 ;  /* 0x0000001306137207 */ /* 0x000fce0004000000 */
.L_x_165:
[----:B------:R-:W-:-:S08]  /*6d70*/  NOP ;  /* 0x0000000000007918 */ /* 0x000fd00000000000 */
[----:B------:R-:W0:-:S00]  /*6d80*/  USETMAXREG.DEALLOC.CTAPOOL 0x28 ;  /* 0x00000028000079c8 */ /* 0x000e0000080e0500 */
[----:B0-----:R-:W-:-:S13]  /*6d90*/  ISETP.NE.AND P0, PT, R3, RZ, PT ;  /* 0x000000ff0300720c */ /* 0x001fda0003f05270 */
[----:B------:R-:W-:Y:S05]  /*6da0*/  @P0 EXIT ;  /* 0x000000000000094d */ /* 0x000fea0003800000 */
[----:B------:R-:W-:Y:S01]  /*6db0*/  LOP3.LUT P0, RZ, R8, 0xff, RZ, 0xc0, !PT ;  /* 0x000000ff08ff7812 */ /* 0x000fe2000780c0ff */
[----:B------:R-:W-:Y:S02]  /*6dc0*/  IMAD.MOV.U32 R3, RZ, RZ, 0x1 ;  /* 0x00000001ff037424 */ /* 0x000fe400078e00ff */
[----:B------:R-:W-:-:S10]  /*6dd0*/  IMAD.MOV.U32 R13, RZ, RZ, RZ ;  /* 0x000000ffff0d7224 */ /* 0x000fd400078e00ff */
[----:B------:R-:W-:Y:S05]  /*6de0*/  @!P0 BRA `(.L_x_168) ;  /* 0x0000000c004c8947 */ /* 0x000fea0003800000 */
[----:B------:R-:W0:Y:S01]  /*6df0*/  LDC R3, c[0x0][0x28c] ;  /* 0x0000a300ff037b82 */ /* 0x000e220000000800 */
[----:B------:R-:W-:Y:S01]  /*6e00*/  ULDC UR6, c[0x0][0x658] ;  /* 0x0001960000067ab9 */ /* 0x000fe20000000800 */
[----:B------:R-:W-:Y:S01]  /*6e10*/  UMOV UR7, 0xffffffff ;  /* 0xffffffff00077882 */ /* 0x000fe20000000000 */
[----:B------:R-:W-:Y:S01]  /*6e20*/  BSSY B0, `(.L_x_168) ;  /* 0x00000cf000007945 */ /* 0x000fe20003800000 */
[----:B------:R-:W-:Y:S01]  /*6e30*/  USHF.L.U32 UR7, UR7, UR6, URZ ;  /* 0x0000000607077299 */ /* 0x000fe2000800063f */
[----:B------:R-:W-:Y:S01]  /*6e40*/  IMAD.MOV.U32 R11, RZ, RZ, 0x1 ;  /* 0x00000001ff0b7424 */ /* 0x000fe200078e00ff */
[----:B------:R-:W-:Y:S01]  /*6e50*/  LOP3.LUT R10, R18, 0x2, RZ, 0xfc, !PT ;  /* 0x00000002120a7812 */ /* 0x000fe200078efcff */
[----:B------:R-:W-:Y:S01]  /*6e60*/  IMAD.MOV.U32 R13, RZ, RZ, RZ ;  /* 0x000000ffff0d7224 */ /* 0x000fe200078e00ff */
[----:B------:R-:W1:Y:S01]  /*6e70*/  S2UR UR4, SR_CgaCtaId ;  /* 0x00000000000479c3 */ /* 0x000e620000008800 */
[----:B------:R-:W-:Y:S01]  /*6e80*/  ULDC UR5, c[0x0][0x600] ;  /* 0x0001800000057ab9 */ /* 0x000fe20000000800 */
[----:B------:R-:W-:Y:S01]  /*6e90*/  UMOV UR8, 0x1 ;  /* 0x0000000100087882 */ /* 0x000fe20000000000 */
[----:B------:R-:W-:-:S02]  /*6ea0*/  UIADD3 UR5, UR5, -0x1, URZ ;  /* 0xffffffff05057890 */ /* 0x000fc4000fffe03f */
[----:B------:R-:W-:Y:S02]  /*6eb0*/  USHF.L.U32 UR21, UR8, UR6, URZ ;  /* 0x0000000608157299 */ /* 0x000fe4000800063f */
[----:B------:R-:W-:Y:S01]  /*6ec0*/  ULOP3.LUT UR13, URZ, UR7, URZ, 0x33, !UPT ;  /* 0x000000073f0d7292 */ /* 0x000fe2000f8e333f */
[----:B------:R-:W-:Y:S01]  /*6ed0*/  ULDC.64 UR30, c[0x0][0x198] ;  /* 0x00006600001e7ab9 */ /* 0x000fe20000000a00 */
[----:B0-----:R-:W-:-:S05]  /*6ee0*/  VIADD R3, R3, 0x3f ;  /* 0x0000003f03037836 */ /* 0x001fca0000000000 */
[----:B------:R-:W-:Y:S01]  /*6ef0*/  SHF.R.S32.HI R4, RZ, 0x1f, R3 ;  /* 0x0000001fff047819 */ /* 0x000fe20000011403 */
[----:B-1----:R-:W-:-:S03]  /*6f00*/  USHF.L.U32 UR4, UR4, 0x5, URZ ;  /* 0x0000000504047899 */ /* 0x002fc6000800063f */
[----:B------:R-:W-:Y:S01]  /*6f10*/  LEA.HI R4, R4, R3, RZ, 0x6 ;  /* 0x0000000304047211 */ /* 0x000fe200078f30ff */
[----:B------:R-:W-:-:S03]  /*6f20*/  IMAD.MOV.U32 R3, RZ, RZ, 0x1 ;  /* 0x00000001ff037424 */ /* 0x000fc600078e00ff */
[----:B------:R-:W-:-:S05]  /*6f30*/  SHF.R.S32.HI R8, RZ, 0x6, R4 ;  /* 0x00000006ff087819 */ /* 0x000fca0000011404 */
[----:B------:R-:W-:-:S07]  /*6f40*/  VIADD R9, R8, 0x1 ;  /* 0x0000000108097836 */ /* 0x000fce0000000000 */
.L_x_179:
[----:B------:R-:W-:-:S03]  /*6f50*/  UMOV UR6, 0xffffffff ;  /* 0xffffffff00067882 */ /* 0x000fc60000000000 */
[----:B------:R-:W-:Y:S05]  /*6f60*/  BRA.DIV UR6, `(.L_x_169) ;  /* 0x0000001206407947 */ /* 0x000fea000b800000 */
[----:B------:R-:W-:-:S13]  /*6f70*/  ELECT P6, URZ, PT ;  /* 0x00000000003f782f */ /* 0x000fda00038c0000 */
.L_x_193:
[----:B------:R-:W-:Y:S04]  /*6f80*/  BSSY B1, `(.L_x_170) ;  /* 0x0000044000017945 */ /* 0x000fe80003800000 */
[----:B------:R-:W-:Y:S05]  /*6f90*/  @!P6 BRA `(.L_x_171) ;  /* 0x000000040008e947 */ /* 0x000fea0003800000 */
[----:B------:R-:W0:Y:S02]  /*6fa0*/  LDC R4, c[0x0][0x28c] ;  /* 0x0000a300ff047b82 */ /* 0x000e240000000800 */
[----:B0-----:R-:W-:-:S13]  /*6fb0*/  ISETP.GE.AND P0, PT, R4, 0x1, PT ;  /* 0x000000010400780c */ /* 0x001fda0003f06270 */
[----:B------:R-:W-:Y:S05]  /*6fc0*/  @!P0 BRA `(.L_x_171) ;  /* 0x0000000000fc8947 */ /* 0x000fea0003800000 */
[----:B------:R-:W-:Y:S02]  /*6fd0*/  IMAD.SHL.U32 R19, R19, 0x80, RZ ;  /* 0x0000008013137824 */ /* 0x000fe400078e00ff */
[----:B------:R-:W-:Y:S02]  /*6fe0*/  IMAD.SHL.U32 R20, R20, 0x80, RZ ;  /* 0x0000008014147824 */ /* 0x000fe400078e00ff */
[----:B------:R-:W-:Y:S02]  /*6ff0*/  IMAD.MOV.U32 R23, RZ, RZ, RZ ;  /* 0x000000ffff177224 */ /* 0x000fe400078e00ff */
[----:B------:R-:W-:Y:S02]  /*7000*/  IMAD.U32 R24, RZ, RZ, UR4 ;  /* 0x00000004ff187e24 */ /* 0x000fe4000f8e00ff */
[----:B------:R-:W-:Y:S02]  /*7010*/  IMAD.MOV.U32 R4, RZ, RZ, R9 ;  /* 0x000000ffff047224 */ /* 0x000fe400078e0009 */
[----:B------:R-:W-:-:S02]  /*7020*/  IMAD.MOV.U32 R5, RZ, RZ, R3 ;  /* 0x000000ffff057224 */ /* 0x000fc400078e0003 */
[----:B------:R-:W-:Y:S02]  /*7030*/  IMAD.MOV.U32 R6, RZ, RZ, R13 ;  /* 0x000000ffff067224 */ /* 0x000fe400078e000d */
[----:B------:R-:W-:-:S07]  /*7040*/  VIADD R25, R19, 0x40 ;  /* 0x0000004013197836 */ /* 0x000fce0000000000 */
.L_x_174:
[----:B------:R-:W0:Y:S01]  /*7050*/  S2R R15, SR_CgaCtaId ;  /* 0x00000000000f7919 */ /* 0x000e220000008800 */
[----:B------:R-:W-:Y:S02]  /*7060*/  MOV R7, 0x400 ;  /* 0x0000040000077802 */ /* 0x000fe40000000f00 */
[----:B------:R-:W-:-:S13]  /*7070*/  ISETP.NE.AND P1, PT, R0, RZ, PT ;  /* 0x000000ff0000720c */ /* 0x000fda0003f25270 */
[----:B------:R-:W1:Y:S01]  /*7080*/  @!P1 LDC R14, c[0x0][0x500] ;  /* 0x00014000ff0e9b82 */ /* 0x000e620000000800 */
[----:B0-----:R-:W-:Y:S02]  /*7090*/  LEA R21, R15, R7, 0x18 ;  /* 0x000000070f157211 */ /* 0x001fe400078ec0ff */
[----:B------:R-:W-:-:S03]  /*70a0*/  SHF.L.U32 R7, R5, 0x1f, RZ ;  /* 0x0000001f05077819 */ /* 0x000fc600000006ff */
[----:B------:R-:W-:-:S04]  /*70b0*/  IMAD R22, R6, 0x8, R21 ;  /* 0x0000000806167824 */ /* 0x000fc800078e0215 */
[----:B------:R-:W0:Y:S02]  /*70c0*/  SYNCS.PHASECHK.TRANS64.TRYWAIT P0, [R22+URZ+0x38], R7 ;  /* 0x00003807160075a7 */ /* 0x000e24000800017f */
[----:B01----:R-:W-:Y:S05]  /*70d0*/  @!P0 BRA `(.L_x_172) ;  /* 0x0000001000048947 */ /* 0x003fea0003800000 */
.L_x_194:
[----:B0-----:R-:W-:Y:S01]  /*70e0*/  PRMT R7, R10, 0x9910, RZ ;  /* 0x000099100a077816 */ /* 0x001fe200000000ff */
[----:B------:R0:W-:Y:S03]  /*70f0*/  @!P1 SYNCS.ARRIVE.TRANS64 RZ, [R22+URZ], R14 ;  /* 0x0000000e16ff99a7 */ /* 0x0001e6000800003f */
[----:B------:R-:W-:-:S13]  /*7100*/  ISETP.NE.AND P0, PT, R7, 0x2, PT ;  /* 0x000000020700780c */ /* 0x000fda0003f05270 */
[----:B0-----:R-:W-:Y:S05]  /*7110*/  @P0 BRA `(.L_x_173) ;  /* 0x0000000000040947 */ /* 0x001fea0003800000 */
[----:B------:R-:W-:Y:S01]  /*7120*/  BPT.TRAP 0x1 ;  /* 0x000000040000795c */ /* 0x000fe20000300000 */
.L_x_173:
[----:B------:R-:W-:Y:S01]  /*7130*/  IMAD R7, R6, 0x4, R15 ;  /* 0x0000000406077824 */ /* 0x000fe200078e020f */
[----:B------:R-:W-:Y:S01]  /*7140*/  R2UR UR25, R22 ;  /* 0x00000000161972ca */ /* 0x000fe200000e0000 */
[----:B------:R-:W-:Y:S01]  /*7150*/  VIADD R4, R4, 0xffffffff ;  /* 0xffffffff04047836 */ /* 0x000fe20000000000 */
[----:B------:R-:W-:Y:S01]  /*7160*/  R2UR UR27, R24 ;  /* 0x00000000181b72ca */ /* 0x000fe200000e0000 */
[----:B------:R-:W-:Y:S01]  /*7170*/  IMAD.SHL.U32 R7, R7, 0x800, RZ ;  /* 0x0000080007077824 */ /* 0x000fe200078e00ff */
[----:B------:R-:W-:Y:S01]  /*7180*/  R2UR UR28, R12 ;  /* 0x000000000c1c72ca */ /* 0x000fe200000e0000 */
[----:B------:R-:W-:Y:S01]  /*7190*/  UIADD3 UR6, UP0, UR30, 0xf0, URZ ;  /* 0x000000f01e067890 */ /* 0x000fe2000ff1e03f */
[----:B------:R-:W-:Y:S01]  /*71a0*/  R2UR UR26, R19 ;  /* 0x00000000131a72ca */ /* 0x000fe200000e0000 */
[--C-:B------:R-:W-:Y:S01]  /*71b0*/  IMAD R7, R7, 0x2, R21.reuse ;  /* 0x0000000207077824 */ /* 0x100fe200078e0215 */
[----:B------:R-:W-:Y:S01]  /*71c0*/  R2UR UR18, R25 ;  /* 0x00000000191272ca */ /* 0x000fe200000e0000 */
[C---:B------:R-:W-:Y:S01]  /*71d0*/  IMAD R21, R6.reuse, 0x4000, R21 ;  /* 0x0000400006157824 */ /* 0x040fe200078e0215 */
[----:B------:R-:W-:Y:S01]  /*71e0*/  UIADD3 UR32, UP1, UR30, 0x1f0, URZ ;  /* 0x000001f01e207890 */ /* 0x000fe2000ff3e03f */
[----:B------:R-:W-:Y:S01]  /*71f0*/  R2UR UR10, R23 ;  /* 0x00000000170a72ca */ /* 0x000fe200000e0000 */
[----:B------:R-:W-:Y:S01]  /*7200*/  UIADD3.X UR7, URZ, UR31, URZ, UP0, !UPT ;  /* 0x0000001f3f077290 */ /* 0x000fe200087fe43f */
[----:B------:R-:W-:Y:S01]  /*7210*/  R2UR UR16, R7 ;  /* 0x00000000071072ca */ /* 0x000fe200000e0000 */
[----:B------:R-:W-:Y:S01]  /*7220*/  VIADD R6, R6, 0x1 ;  /* 0x0000000106067836 */ /* 0x000fe20000000000 */
[----:B------:R-:W-:Y:S01]  /*7230*/  R2UR UR8, R21 ;  /* 0x00000000150872ca */ /* 0x000fe200000e0000 */
[----:B------:R-:W-:Y:S01]  /*7240*/  UIADD3.X UR33, URZ, UR31, URZ, UP1, !UPT ;  /* 0x0000001f3f217290 */ /* 0x000fe20008ffe43f */
[----:B------:R-:W-:Y:S01]  /*7250*/  R2UR UR11, R20 ;  /* 0x00000000140b72ca */ /* 0x000fe200000e0000 */
[----:B------:R-:W-:Y:S01]  /*7260*/  UMOV UR22, 0x30000 ;  /* 0x0003000000167882 */ /* 0x000fe20000000000 */
[----:B------:R-:W-:Y:S01]  /*7270*/  ISETP.GT.AND P1, PT, R4, 0x1, PT ;  /* 0x000000010400780c */ /* 0x000fe20003f24270 */
[----:B------:R-:W-:Y:S01]  /*7280*/  UMOV UR14, 0x0 ;  /* 0x00000000000e7882 */ /* 0x000fe20000000000 */
[----:B------:R-:W-:Y:S01]  /*7290*/  ISETP.NE.AND P0, PT, R6, 0x7, PT ;  /* 0x000000070600780c */ /* 0x000fe20003f05270 */
[----:B------:R-:W-:Y:S01]  /*72a0*/  UMOV UR15, 0x10000000 ;  /* 0x10000000000f7882 */ /* 0x000fe20000000000 */
[----:B------:R-:W-:Y:S01]  /*72b0*/  UMOV UR17, UR25 ;  /* 0x0000001900117c82 */ /* 0x000fe20008000000 */
[----:B------:R-:W-:Y:S01]  /*72c0*/  UMOV UR19, UR27 ;  /* 0x0000001b00137c82 */ /* 0x000fe20008000000 */
[----:B------:R-:W-:Y:S01]  /*72d0*/  UMOV UR20, UR28 ;  /* 0x0000001c00147c82 */ /* 0x000fe20008000000 */
[----:B------:R-:W-:Y:S01]  /*72e0*/  UIADD3 UR24, UR16, 0x180, URZ ;  /* 0x0000018010187890 */ /* 0x000fe2000fffe03f */
[----:B------:R-:W-:Y:S01]  /*72f0*/  SEL R14, RZ, 0x1, P0 ;  /* 0x00000001ff0e7807 */ /* 0x000fe20000000000 */
[----:B------:R-:W-:Y:S01]  /*7300*/  UIADD3 UR16, UR16, 0x2180, URZ ;  /* 0x0000218010107890 */ /* 0x000fe2000fffe03f */
[----:B------:R-:W-:Y:S01]  /*7310*/  VIADD R23, R23, 0x40 ;  /* 0x0000004017177836 */ /* 0x000fe20000000000 */
[----:B------:R-:W-:Y:S01]  /*7320*/  UIADD3 UR8, UR8, 0x1c180, URZ ;  /* 0x0001c18008087890 */ /* 0x000fe2000fffe03f */
[----:B------:R-:W-:Y:S01]  /*7330*/  LOP3.LUT R5, R5, R14, RZ, 0x3c, !PT ;  /* 0x0000000e05057212 */ /* 0x000fe200078e3cff */
[----:B------:R-:W-:Y:S01]  /*7340*/  UMOV UR9, UR25 ;  /* 0x0000001900097c82 */ /* 0x000fe20008000000 */
[----:B------:R-:W-:Y:S01]  /*7350*/  UMOV UR12, UR28 ;  /* 0x0000001c000c7c82 */ /* 0x000fe20008000000 */
[----:B------:R-:W-:Y:S01]  /*7360*/  VIADD R24, R24, 0x40 ;  /* 0x0000004018187836 */ /* 0x000fe20000000000 */
[----:B------:R0:W-:Y:S01]  /*7370*/  UTMALDG.3D.MULTICAST [UR24], [UR6], UR22, desc[UR14] ;  /* 0x00000e18060073b4 */ /* 0x0001e20008011816 */
[----:B------:R-:W-:Y:S01]  /*7380*/  SEL R6, R6, RZ, P0 ;  /* 0x000000ff06067207 */ /* 0x000fe20000000000 */
[----:B------:R0:W-:Y:S02]  /*7390*/  UTMALDG.3D.MULTICAST [UR16], [UR6], UR22, desc[UR14] ;  /* 0x00000e10060073b4 */ /* 0x0001e40008011816 */
[----:B------:R0:W-:Y:S02]  /*73a0*/  UTMALDG.3D [UR8], [UR32], desc[UR14] ;  /* 0x00000e08200075b4 */ /* 0x0001e40008011000 */
[----:B0-----:R-:W-:Y:S05]  /*73b0*/  @P1 BRA `(.L_x_174) ;  /* 0xfffffffc00241947 */ /* 0x001fea000383ffff */
.L_x_171:
[----:B------:R-:W-:Y:S05]  /*73c0*/  BSYNC B1 ;  /* 0x0000000000017941 */ /* 0x000fea0003800000 */
.L_x_170:
[----:B------:R-:W-:Y:S01]  /*73d0*/  LOP3.LUT P1, RZ, R11, 0xff, RZ, 0xc0, !PT ;  /* 0x000000ff0bff7812 */ /* 0x000fe2000782c0ff */
[C---:B------:R-:W-:Y:S01]  /*73e0*/  IMAD.IADD R13, R8.reuse, 0x1, R13 ;  /* 0x00000001080d7824 */ /* 0x040fe200078e020d */
[----:B------:R-:W-:Y:S01]  /*73f0*/  ULDC.64 UR6, c[0x0][0x650] ;  /* 0x0001940000067ab9 */ /* 0x000fe20000000a00 */
[C---:B------:R-:W-:Y:S01]  /*7400*/  ISETP.GE.U32.AND P2, PT, R8.reuse, 0x7, PT ;  /* 0x000000070800780c */ /* 0x040fe20003f46070 */
[----:B------:R-:W-:Y:S01]  /*7410*/  BSSY B1, `(.L_x_175) ;  /* 0x000006d000017945 */ /* 0x000fe20003800000 */
[C---:B------:R-:W-:Y:S01]  /*7420*/  IMAD.WIDE.U32 R4, R13.reuse, 0x24924925, RZ ;  /* 0x249249250d047825 */ /* 0x040fe200078e00ff */
[----:B------:R-:W-:Y:S02]  /*7430*/  ISETP.GT.U32.AND P0, PT, R13, 0x6, PT ;  /* 0x000000060d00780c */ /* 0x000fe40003f04070 */
[----:B------:R-:W-:Y:S01]  /*7440*/  PRMT R11, RZ, 0x7610, R11 ;  /* 0x00007610ff0b7816 */ /* 0x000fe2000000000b */
[----:B------:R-:W-:Y:S01]  /*7450*/  IMAD.MOV.U32 R19, RZ, RZ, -0x1 ;  /* 0xffffffffff137424 */ /* 0x000fe200078e00ff */
[----:B------:R-:W-:Y:S01]  /*7460*/  ISETP.LT.U32.AND P0, PT, R8, 0x7, P0 ;  /* 0x000000070800780c */ /* 0x000fe20000701070 */
[----:B------:R-:W-:-:S02]  /*7470*/  IMAD.MOV.U32 R20, RZ, RZ, -0x1 ;  /* 0xffffffffff147424 */ /* 0x000fc400078e00ff */
[----:B------:R-:W0:Y:S01]  /*7480*/  @P1 S2R R7, SR_CgaCtaId ;  /* 0x0000000000071919 */ /* 0x000e220000008800 */
[----:B------:R-:W-:Y:S01]  /*7490*/  SEL R4, RZ, 0x1, !P0 ;  /* 0x00000001ff047807 */ /* 0x000fe20004000000 */
[----:B------:R-:W-:Y:S01]  /*74a0*/  IMAD.MOV.U32 R12, RZ, RZ, -0x1 ;  /* 0xffffffffff0c7424 */ /* 0x000fe200078e00ff */
[----:B------:R-:W-:Y:S02]  /*74b0*/  IADD3 R16, P0, R16, UR36, RZ ;  /* 0x0000002410107c10 */ /* 0x000fe4000ff1e0ff */
[----:B------:R-:W-:Y:S02]  /*74c0*/  @P1 MOV R6, 0x400 ;  /* 0x0000040000061802 */ /* 0x000fe40000000f00 */
[----:B------:R-:W-:Y:S02]  /*74d0*/  IADD3.X R17, R17, UR42, RZ, P0, !PT ;  /* 0x0000002a11117c10 */ /* 0x000fe400087fe4ff */
[----:B------:R-:W-:Y:S02]  /*74e0*/  ISETP.GE.U32.AND P0, PT, R16, UR6, PT ;  /* 0x0000000610007c0c */ /* 0x000fe4000bf06070 */
[----:B------:R-:W-:-:S02]  /*74f0*/  LOP3.LUT R3, R3, R4, RZ, 0x3c, !PT ;  /* 0x0000000403037212 */ /* 0x000fc400078e3cff */
[----:B------:R-:W-:Y:S02]  /*7500*/  ISETP.GE.U32.AND.EX P0, PT, R17, UR7, PT, P0 ;  /* 0x0000000711007c0c */ /* 0x000fe4000bf06100 */
[----:B0-----:R-:W-:Y:S01]  /*7510*/  @P1 LEA R6, R7, R6, 0x18 ;  /* 0x0000000607061211 */ /* 0x001fe200078ec0ff */
[----:B------:R-:W-:-:S03]  /*7520*/  IMAD.IADD R7, R13, 0x1, -R5 ;  /* 0x000000010d077824 */ /* 0x000fc600078e0a05 */
[----:B------:R0:W-:Y:S02]  /*7530*/  @P1 SYNCS.ARRIVE.TRANS64.A1T0 RZ, [R6+URZ+0x88], RZ ;  /* 0x000088ff06ff19a7 */ /* 0x0001e4000810003f */
[----:B------:R-:W-:-:S04]  /*7540*/  LEA.HI R7, R7, R5, RZ, 0x1f ;  /* 0x0000000507077211 */ /* 0x000fc800078ff8ff */
[----:B------:R-:W-:-:S04]  /*7550*/  SHF.R.U32.HI R4, RZ, 0x2, R7 ;  /* 0x00000002ff047819 */ /* 0x000fc80000011607 */
[--C-:B------:R-:W-:Y:S01]  /*7560*/  @P2 LOP3.LUT R3, R3, 0x1, R4.reuse, 0x78, !PT ;  /* 0x0000000103032812 */ /* 0x100fe200078e7804 */
[----:B------:R-:W-:Y:S01]  /*7570*/  IMAD R13, R4, -0x7, R13 ;  /* 0xfffffff9040d7824 */ /* 0x000fe200078e020d */
[----:B------:R-:W-:Y:S01]  /*7580*/  PRMT R4, RZ, 0x7610, R4 ;  /* 0x00007610ff047816 */ /* 0x000fe20000000004 */
[----:B0-----:R-:W-:Y:S06]  /*7590*/  @P0 BRA `(.L_x_176) ;  /* 0x0000000400500947 */ /* 0x001fec0003800000 */
[----:B------:R-:W0:Y:S01]  /*75a0*/  S2R R15, SR_CTAID.X ;  /* 0x00000000000f7919 */ /* 0x000e220000002500 */
[----:B------:R-:W-:Y:S01]  /*75b0*/  ULDC.64 UR6, c[0x0][0x628] ;  /* 0x00018a0000067ab9 */ /* 0x000fe20000000a00 */
[----:B------:R-:W1:Y:S01]  /*75c0*/  LDC R20, c[0x0][0x144] ;  /* 0x00005100ff147b82 */ /* 0x000e620000000800 */
[----:B------:R-:W-:Y:S01]  /*75d0*/  ISETP.NE.U32.AND P0, PT, RZ, UR6, PT ;  /* 0x00000006ff007c0c */ /* 0x000fe2000bf05070 */
[----:B------:R-:W2:Y:S01]  /*75e0*/  S2R R12, SR_CTAID.Y ;  /* 0x00000000000c7919 */ /* 0x000ea20000002600 */
[----:B------:R-:W-:Y:S01]  /*75f0*/  ULDC UR8, c[0x0][0x150] ;  /* 0x0000540000087ab9 */ /* 0x000fe20000000800 */
[----:B------:R-:W-:Y:S01]  /*7600*/  ULDC UR9, c[0x0][0x630] ;  /* 0x00018c0000097ab9 */ /* 0x000fe20000000800 */
[----:B------:R-:W-:Y:S01]  /*7610*/  ISETP.NE.AND.EX P0, PT, RZ, UR7, PT, P0 ;  /* 0x00000007ff007c0c */ /* 0x000fe2000bf05300 */
[----:B------:R-:W-:Y:S01]  /*7620*/  IMAD.MOV.U32 R4, RZ, RZ, R16 ;  /* 0x000000ffff047224 */ /* 0x000fe200078e0010 */
[----:B0-----:R-:W-:-:S05]  /*7630*/  I2FP.F32.U32 R5, R15 ;  /* 0x0000000f00057245 */ /* 0x001fca0000201000 */
[----:B------:R-:W-:Y:S01]  /*7640*/  FMUL R21, R5, UR8 ;  /* 0x0000000805157c20 */ /* 0x000fe20008400000 */
[----:B------:R-:W-:-:S05]  /*7650*/  IMAD.MOV.U32 R5, RZ, RZ, R17 ;  /* 0x000000ffff057224 */ /* 0x000fca00078e0011 */
[----:B--2---:R-:W-:Y:S05]  /*7660*/  @!P0 BRA `(.L_x_177) ;  /* 0x0000000000288947 */ /* 0x004fea0003800000 */
[----:B------:R-:W-:Y:S02]  /*7670*/  ULDC UR8, c[0x0][0x634] ;  /* 0x00018d0000087ab9 */ /* 0x000fe40000000800 */
[----:B------:R-:W-:-:S05]  /*7680*/  IADD3 R5, P0, R16, UR8, RZ ;  /* 0x0000000810057c10 */ /* 0x000fca000ff1e0ff */
[----:B------:R-:W-:-:S04]  /*7690*/  IMAD.X R19, RZ, RZ, R17, P0 ;  /* 0x000000ffff137224 */ /* 0x000fc800000e0611 */
[----:B------:R-:W-:-:S04]  /*76a0*/  IMAD.WIDE.U32 R6, R19, UR6, RZ ;  /* 0x0000000613067c25 */ /* 0x000fc8000f8e00ff */
[----:B------:R-:W-:-:S04]  /*76b0*/  IMAD.WIDE.U32 R6, P0, R5, UR7, R6 ;  /* 0x0000000705067c25 */ /* 0x000fc8000f800006 */
[----:B------:R-:W-:-:S04]  /*76c0*/  IMAD.WIDE.U32 R4, R5, UR6, RZ ;  /* 0x0000000605047c25 */ /* 0x000fc8000f8e00ff */
[----:B------:R-:W-:Y:S01]  /*76d0*/  IMAD.MOV.U32 R4, RZ, RZ, R7 ;  /* 0x000000ffff047224 */ /* 0x000fe200078e0007 */
[----:B------:R-:W-:Y:S01]  /*76e0*/  IADD3 RZ, P1, R5, R6, RZ ;  /* 0x0000000605ff7210 */ /* 0x000fe20007f3e0ff */
[----:B------:R-:W-:-:S04]  /*76f0*/  IMAD.X R5, RZ, RZ, RZ, P0 ;  /* 0x000000ffff057224 */ /* 0x000fc800000e06ff */
[----:B------:R-:W-:-:S08]  /*7700*/  IMAD.WIDE.U32.X R4, R19, UR7, R4, P1 ;  /* 0x0000000713047c25 */ /* 0x000fd000088e0404 */
.L_x_177:
[--C-:B------:R-:W-:Y:S01]  /*7710*/  SHF.R.U64 R14, R4, UR9, R5.reuse ;  /* 0x00000009040e7c19 */ /* 0x100fe20008001205 */
[----:B------:R-:W0:Y:S01]  /*7720*/  F2I.U32.TRUNC.NTZ R21, R21 ;  /* 0x0000001500157305 */ /* 0x000e22000020f000 */
[----:B------:R-:W-:Y:S01]  /*7730*/  SHF.R.U32.HI R4, RZ, UR9, R5 ;  /* 0x00000009ff047c19 */ /* 0x000fe20008011605 */
[----:B------:R-:W-:Y:S01]  /*7740*/  ULDC.64 UR6, c[0x0][0x620] ;  /* 0x0001880000067ab9 */ /* 0x000fe20000000a00 */
[----:B------:R-:W-:Y:S01]  /*7750*/  IADD3 R7, P0, RZ, -R14, RZ ;  /* 0x8000000eff077210 */ /* 0x000fe20007f1e0ff */
[----:B------:R-:W-:-:S04]  /*7760*/  ULDC.64 UR8, c[0x0][0x640] ;  /* 0x0001900000087ab9 */ /* 0x000fc80000000a00 */
[----:B------:R-:W-:Y:S01]  /*7770*/  IMAD.X R4, RZ, RZ, ~R4, P0 ;  /* 0x000000ffff047224 */ /* 0x000fe200000e0e04 */
[----:B------:R-:W-:-:S03]  /*7780*/  ISETP.NE.U32.AND P0, PT, RZ, UR8, PT ;  /* 0x00000008ff007c0c */ /* 0x000fc6000bf05070 */
[----:B------:R-:W-:Y:S01]  /*7790*/  IMAD R6, R4, UR6, RZ ;  /* 0x0000000604067c24 */ /* 0x000fe2000f8e02ff */
[----:B------:R-:W-:Y:S01]  /*77a0*/  ISETP.NE.AND.EX P0, PT, RZ, UR9, PT, P0 ;  /* 0x00000009ff007c0c */ /* 0x000fe2000bf05300 */
[----:B------:R-:W-:Y:S01]  /*77b0*/  IMAD.WIDE.U32 R4, R7, UR6, R16 ;  /* 0x0000000607047c25 */ /* 0x000fe2000f8e0010 */
[----:B------:R-:W-:-:S03]  /*77c0*/  ULDC UR6, c[0x0][0x618] ;  /* 0x0001860000067ab9 */ /* 0x000fc60000000800 */
[----:B------:R-:W-:Y:S01]  /*77d0*/  IMAD R7, R7, UR7, R6 ;  /* 0x0000000707077c24 */ /* 0x000fe2000f8e0206 */
[----:B------:R-:W-:Y:S01]  /*77e0*/  ULDC UR7, c[0x0][0x154] ;  /* 0x0000550000077ab9 */ /* 0x000fe20000000800 */
[----:B0-----:R-:W-:Y:S02]  /*77f0*/  IMAD.MOV R6, RZ, RZ, -R21 ;  /* 0x000000ffff067224 */ /* 0x001fe400078e0a15 */
[----:B------:R-:W0:Y:S01]  /*7800*/  LDC R21, c[0x0][0x148] ;  /* 0x00005200ff157b82 */ /* 0x000e220000000800 */
[----:B------:R-:W-:Y:S02]  /*7810*/  IMAD.IADD R5, R5, 0x1, R7 ;  /* 0x0000000105057824 */ /* 0x000fe400078e0207 */
[----:B-1----:R-:W-:Y:S01]  /*7820*/  IMAD R15, R20, R6, R15 ;  /* 0x00000006140f7224 */ /* 0x002fe200078e020f */
[----:B------:R-:W-:Y:S02]  /*7830*/  I2FP.F32.U32 R6, R12 ;  /* 0x0000000c00067245 */ /* 0x000fe40000201000 */
[----:B------:R-:W-:-:S02]  /*7840*/  SHF.R.U64 R19, R4, UR6, R5 ;  /* 0x0000000604137c19 */ /* 0x000fc40008001205 */
[----:B------:R-:W-:Y:S01]  /*7850*/  SHF.R.U32.HI R4, RZ, UR6, R5 ;  /* 0x00000006ff047c19 */ /* 0x000fe20008011605 */
[----:B------:R-:W-:Y:S01]  /*7860*/  FMUL R6, R6, UR7 ;  /* 0x0000000706067c20 */ /* 0x000fe20008400000 */
[----:B------:R-:W-:Y:S02]  /*7870*/  ULDC UR6, c[0x0][0x608] ;  /* 0x0001820000067ab9 */ /* 0x000fe40000000800 */
[--C-:B------:R-:W-:Y:S01]  /*7880*/  SHF.R.U64 R22, R19, UR6, R4.reuse ;  /* 0x0000000613167c19 */ /* 0x100fe20008001204 */
[----:B------:R1:W2:Y:S01]  /*7890*/  F2I.U32.TRUNC.NTZ R24, R6 ;  /* 0x0000000600187305 */ /* 0x0002a2000020f000 */
[----:B------:R-:W-:Y:S01]  /*78a0*/  SHF.R.U32.HI R5, RZ, UR6, R4 ;  /* 0x00000006ff057c19 */ /* 0x000fe20008011604 */
[----:B------:R-:W-:-:S03]  /*78b0*/  ULDC UR6, c[0x0][0x658] ;  /* 0x0001960000067ab9 */ /* 0x000fc60000000800 */
[--C-:B------:R-:W-:Y:S02]  /*78c0*/  SHF.R.U64 R20, R22, UR6, R5.reuse ;  /* 0x0000000616147c19 */ /* 0x100fe40008001205 */
[----:B------:R-:W-:-:S03]  /*78d0*/  SHF.R.U32.HI R23, RZ, UR6, R5 ;  /* 0x00000006ff177c19 */ /* 0x000fc60008011605 */
[----:B------:R-:W-:Y:S02]  /*78e0*/  IMAD.MOV.U32 R4, RZ, RZ, R20 ;  /* 0x000000ffff047224 */ /* 0x000fe400078e0014 */
[----:B------:R-:W-:Y:S01]  /*78f0*/  IMAD.MOV.U32 R5, RZ, RZ, R23 ;  /* 0x000000ffff057224 */ /* 0x000fe200078e0017 */
[----:B-1----:R-:W-:Y:S06]  /*7900*/  @!P0 BRA `(.L_x_178) ;  /* 0x0000000000288947 */ /* 0x002fec0003800000 */
        /* <DEDUP_REMOVED lines=10> */
.L_x_178:
[----:B------:R-:W-:Y:S01]  /*79b0*/  ISETP.NE.AND P0, PT, R2, 0x1, PT ;  /* 0x000000010200780c */ /* 0x000fe20003f05270 */
[----:B------:R-:W-:Y:S01]  /*79c0*/  ULDC UR6, c[0x0][0x648] ;  /* 0x0001920000067ab9 */ /* 0x000fe20000000800 */
[----:B------:R-:W-:Y:S01]  /*79d0*/  LOP3.LUT R22, R22, UR13, RZ, 0xc0, !PT ;  /* 0x0000000d16167c12 */ /* 0x000fe2000f8ec0ff */
[----:B--2---:R-:W-:Y:S01]  /*79e0*/  IMAD.MOV R24, RZ, RZ, -R24 ;  /* 0x000000ffff187224 */ /* 0x004fe200078e0a18 */
[----:B------:R-:W-:Y:S01]  /*79f0*/  SHF.R.U64 R5, R4, UR6, R5 ;  /* 0x0000000604057c19 */ /* 0x000fe20008001205 */
[----:B------:R-:W-:Y:S01]  /*7a00*/  ULDC UR6, c[0x0][0x638] ;  /* 0x00018e0000067ab9 */ /* 0x000fe20000000800 */
[----:B------:R-:W-:Y:S01]  /*7a10*/  LOP3.LUT R19, R19, UR5, RZ, 0xc0, !PT ;  /* 0x0000000513137c12 */ /* 0x000fe2000f8ec0ff */
[----:B------:R-:W-:Y:S01]  /*7a20*/  ULDC UR7, c[0x0][0x610] ;  /* 0x0001840000077ab9 */ /* 0x000fe20000000800 */
[----:B------:R-:W-:Y:S02]  /*7a30*/  IMAD.MOV.U32 R4, RZ, RZ, 0x1 ;  /* 0x00000001ff047424 */ /* 0x000fe400078e00ff */
[----:B------:R-:W-:-:S02]  /*7a40*/  IMAD.MOV R7, RZ, RZ, -R5 ;  /* 0x000000ffff077224 */ /* 0x000fc400078e0a05 */
[----:B------:R-:W-:Y:S02]  /*7a50*/  IMAD R22, R5, UR21, R22 ;  /* 0x0000001505167c24 */ /* 0x000fe4000f8e0216 */
[----:B0-----:R-:W-:Y:S02]  /*7a60*/  @P0 IMAD R15, R21, R24, R12 ;  /* 0x00000018150f0224 */ /* 0x001fe400078e020c */
[----:B------:R-:W-:Y:S01]  /*7a70*/  IMAD R20, R7, UR6, R20 ;  /* 0x0000000607147c24 */ /* 0x000fe2000f8e0214 */
[----:B------:R-:W-:Y:S01]  /*7a80*/  ULDC UR6, c[0x0][0x600] ;  /* 0x0001800000067ab9 */ /* 0x000fe20000000800 */
[----:B------:R-:W-:Y:S02]  /*7a90*/  IMAD R15, R22, UR7, R15 ;  /* 0x00000007160f7c24 */ /* 0x000fe4000f8e020f */
[----:B------:R-:W-:Y:S02]  /*7aa0*/  IMAD R6, R20, UR6, R19 ;  /* 0x0000000614067c24 */ /* 0x000fe4000f8e0213 */
[----:B------:R-:W-:-:S03]  /*7ab0*/  IMAD.MOV.U32 R12, RZ, RZ, R14 ;  /* 0x000000ffff0c7224 */ /* 0x000fc600078e000e */
[----:B------:R-:W-:Y:S02]  /*7ac0*/  SEL R20, R6, R15, !P0 ;  /* 0x0000000f06147207 */ /* 0x000fe40004000000 */
[----:B------:R-:W-:-:S07]  /*7ad0*/  SEL R19, R15, R6, !P0 ;  /* 0x000000060f137207 */ /* 0x000fce0004000000 */
.L_x_176:
[----:B------:R-:W-:Y:S05]  /*7ae0*/  BSYNC B1 ;  /* 0x0000000000017941 */ /* 0x000fea0003800000 */
.L_x_175:
[----:B------:R-:W-:-:S13]  /*7af0*/  LOP3.LUT P0, RZ, R4, 0xff, RZ, 0xc0, !PT ;  /* 0x000000ff04ff7812 */ /* 0x000fda000780c0ff */
[----:B------:R-:W-:Y:S05]  /*7b00*/  @P0 BRA `(.L_x_179) ;  /* 0xfffffff400100947 */ /* 0x000fea000383ffff */
[----:B------:R-:W-:Y:S05]  /*7b10*/  BSYNC B0 ;  /* 0x0000000000007941 */ /* 0x000fea0003800000 */
.L_x_168:
[----:B------:R-:W-:-:S03]  /*7b20*/  UMOV UR6, 0xffffffff ;  /* 0xffffffff00067882 */ /* 0x000fc60000000000 */
[----:B------:R-:W-:Y:S05]  /*7b30*/  BRA.DIV UR6, `(.L_x_180) ;  /* 0x0000000606807947 */ /* 0x000fea000b800000 */
[----:B------:R-:W-:-:S13]  /*7b40*/  ELECT P6, URZ, PT ;  /* 0x00000000003f782f */ /* 0x000fda00038c0000 */
.L_x_197:
[----:B------:R-:W-:Y:S04]  /*7b50*/  BSSY B0, `(.L_x_181) ;  /* 0x0000046000007945 */ /* 0x000fe80003800000 */
[----:B------:R-:W-:Y:S05]  /*7b60*/  @!P6 BRA `(.L_x_182) ;  /* 0x000000040010e947 */ /* 0x000fea0003800000 */
[----:B------:R-:W-:-:S04]  /*7b70*/  LOP3.LUT R18, R18, 0x2, RZ, 0xfc, !PT ;  /* 0x0000000212127812 */ /* 0x000fc800078efcff */
[----:B------:R-:W-:-:S13]  /*7b80*/  ISETP.NE.AND P0, PT, R18, 0x3, PT ;  /* 0x000000031200780c */ /* 0x000fda0003f05270 */
[----:B------:R-:W-:Y:S05]  /*7b90*/  @!P0 BRA `(.L_x_183) ;  /* 0x0000000000048947 */ /* 0x000fea0003800000 */
[----:B------:R-:W-:Y:S01]  /*7ba0*/  BPT.TRAP 0x1 ;  /* 0x000000040000795c */ /* 0x000fe20000300000 */
.L_x_183:
[----:B------:R-:W0:Y:S01]  /*7bb0*/  S2R R5, SR_CgaCtaId ;  /* 0x0000000000057919 */ /* 0x000e220000008800 */
[----:B------:R-:W-:Y:S02]  /*7bc0*/  MOV R0, 0x400 ;  /* 0x0000040000007802 */ /* 0x000fe40000000f00 */
[----:B------:R-:W-:Y:S02]  /*7bd0*/  SHF.L.U32 R4, R3, 0x1f, RZ ;  /* 0x0000001f03047819 */ /* 0x000fe400000006ff */
[----:B0-----:R-:W-:-:S05]  /*7be0*/  LEA R0, R5, R0, 0x18 ;  /* 0x0000000005007211 */ /* 0x001fca00078ec0ff */
[----:B------:R-:W-:-:S04]  /*7bf0*/  VIADD R0, R0, 0x38 ;  /* 0x0000003800007836 */ /* 0x000fc80000000000 */
[C---:B------:R-:W-:Y:S02]  /*7c00*/  IMAD R7, R13.reuse, 0x8, R0 ;  /* 0x000000080d077824 */ /* 0x040fe400078e0200 */
[----:B------:R-:W-:Y:S02]  /*7c10*/  VIADD R13, R13, 0x1 ;  /* 0x000000010d0d7836 */ /* 0x000fe40000000000 */
[----:B------:R-:W0:Y:S03]  /*7c20*/  SYNCS.PHASECHK.TRANS64.TRYWAIT P0, [R7+URZ], R4 ;  /* 0x00000004070075a7 */ /* 0x000e26000800017f */
[----:B------:R-:W-:-:S04]  /*7c30*/  ISETP.NE.AND P1, PT, R13, 0x7, PT ;  /* 0x000000070d00780c */ /* 0x000fc80003f25270 */
[----:B------:R-:W-:Y:S02]  /*7c40*/  SEL R2, RZ, 0x1, P1 ;  /* 0x00000001ff027807 */ /* 0x000fe40000800000 */
[----:B------:R-:W-:Y:S02]  /*7c50*/  SEL R13, R13, RZ, P1 ;  /* 0x000000ff0d0d7207 */ /* 0x000fe40000800000 */
[----:B------:R-:W-:-:S03]  /*7c60*/  LOP3.LUT R6, R3, R2, RZ, 0x3c, !PT ;  /* 0x0000000203067212 */ /* 0x000fc600078e3cff */
[----:B------:R-:W-:Y:S01]  /*7c70*/  IMAD R8, R13, 0x8, R0 ;  /* 0x000000080d087824 */ /* 0x000fe200078e0200 */
[----:B------:R-:W-:Y:S01]  /*7c80*/  SHF.L.U32 R5, R6, 0x1f, RZ ;  /* 0x0000001f06057819 */ /* 0x000fe200000006ff */
[----:B0-----:R-:W-:Y:S06]  /*7c90*/  @!P0 BRA `(.L_x_184) ;  /* 0x0000000400488947 */ /* 0x001fec0003800000 */
.L_x_198:
[----:B------:R-:W1:Y:S01]  /*7ca0*/  SYNCS.PHASECHK.TRANS64.TRYWAIT P0, [R8+URZ], R5 ;  /* 0x00000005080075a7 */ /* 0x000e62000800017f */
[----:B------:R-:W-:-:S05]  /*7cb0*/  VIADD R2, R13, 0x1 ;  /* 0x000000010d027836 */ /* 0x000fca0000000000 */
[----:B------:R-:W-:-:S04]  /*7cc0*/  ISETP.NE.AND P1, PT, R2, 0x7, PT ;  /* 0x000000070200780c */ /* 0x000fc80003f25270 */
[----:B------:R-:W-:Y:S02]  /*7cd0*/  SEL R3, RZ, 0x1, P1 ;  /* 0x00000001ff037807 */ /* 0x000fe40000800000 */
[----:B0-----:R-:W-:Y:S02]  /*7ce0*/  SEL R7, R2, RZ, P1 ;  /* 0x000000ff02077207 */ /* 0x001fe40000800000 */
[----:B------:R-:W-:-:S03]  /*7cf0*/  LOP3.LUT R6, R6, R3, RZ, 0x3c, !PT ;  /* 0x0000000306067212 */ /* 0x000fc600078e3cff */
[----:B------:R-:W-:Y:S01]  /*7d00*/  IMAD R9, R7, 0x8, R0 ;  /* 0x0000000807097824 */ /* 0x000fe200078e0200 */
[----:B------:R-:W-:Y:S01]  /*7d10*/  SHF.L.U32 R4, R6, 0x1f, RZ ;  /* 0x0000001f06047819 */ /* 0x000fe200000006ff */
[----:B-1----:R-:W-:Y:S06]  /*7d20*/  @!P0 BRA `(.L_x_185) ;  /* 0x0000000400388947 */ /* 0x002fec0003800000 */
.L_x_199:
[----:B------:R-:W1:Y:S01]  /*7d30*/  SYNCS.PHASECHK.TRANS64.TRYWAIT P0, [R9+URZ], R4 ;  /* 0x00000004090075a7 */ /* 0x000e62000800017f */
[----:B------:R-:W-:-:S05]  /*7d40*/  VIADD R2, R7, 0x1 ;  /* 0x0000000107027836 */ /* 0x000fca0000000000 */
[----:B------:R-:W-:-:S04]  /*7d50*/  ISETP.NE.AND P1, PT, R2, 0x7, PT ;  /* 0x000000070200780c */ /* 0x000fc80003f25270 */
[----:B------:R-:W-:Y:S02]  /*7d60*/  SEL R3, RZ, 0x1, P1 ;  /* 0x00000001ff037807 */ /* 0x000fe40000800000 */
[----:B------:R-:W-:Y:S02]  /*7d70*/  SEL R7, R2, RZ, P1 ;  /* 0x000000ff02077207 */ /* 0x000fe40000800000 */
[----:B------:R-:W-:-:S03]  /*7d80*/  LOP3.LUT R6, R6, R3, RZ, 0x3c, !PT ;  /* 0x0000000306067212 */ /* 0x000fc600078e3cff */
[----:B0-----:R-:W-:Y:S01]  /*7d90*/  IMAD R8, R7, 0x8, R0 ;  /* 0x0000000807087824 */ /* 0x001fe200078e0200 */
[----:B------:R-:W-:Y:S01]  /*7da0*/  SHF.L.U32 R5, R6, 0x1f, RZ ;  /* 0x0000001f06057819 */ /* 0x000fe200000006ff */
[----:B-1----:R-:W-:Y:S06]  /*7db0*/  @!P0 BRA `(.L_x_186) ;  /* 0x0000000400288947 */ /* 0x002fec0003800000 */
.L_x_200:
        /* <DEDUP_REMOVED lines=9> */
.L_x_201:
[----:B------:R-:W1:Y:S01]  /*7e50*/  SYNCS.PHASECHK.TRANS64.TRYWAIT P0, [R9+URZ], R4 ;  /* 0x00000004090075a7 */ /* 0x000e62000800017f */
[----:B------:R-:W-:-:S05]  /*7e60*/  VIADD R2, R7, 0x1 ;  /* 0x0000000107027836 */ /* 0x000fca0000000000 */
[----:B------:R-:W-:-:S04]  /*7e70*/  ISETP.NE.AND P1, PT, R2, 0x7, PT ;  /* 0x000000070200780c */ /* 0x000fc80003f25270 */
[----:B------:R-:W-:Y:S02]  /*7e80*/  SEL R3, RZ, 0x1, P1 ;  /* 0x00000001ff037807 */ /* 0x000fe40000800000 */
[----:B------:R-:W-:Y:S02]  /*7e90*/  SEL R7, R2, RZ, P1 ;  /* 0x000000ff02077207 */ /* 0x000fe40000800000 */
[----:B------:R-:W-:-:S03]  /*7ea0*/  LOP3.LUT R11, R6, R3, RZ, 0x3c, !PT ;  /* 0x00000003060b7212 */ /* 0x000fc600078e3cff */
[----:B------:R-:W-:Y:S01]  /*7eb0*/  IMAD R6, R7, 0x8, R0 ;  /* 0x0000000807067824 */ /* 0x000fe200078e0200 */
[----:B0-----:R-:W-:Y:S01]  /*7ec0*/  SHF.L.U32 R5, R11, 0x1f, RZ ;  /* 0x0000001f0b057819 */ /* 0x001fe200000006ff */
[----:B-1----:R-:W-:Y:S06]  /*7ed0*/  @!P0 BRA `(.L_x_188) ;  /* 0x0000000400088947 */ /* 0x002fec0003800000 */
.L_x_202:
[----:B------:R-:W1:Y:S01]  /*7ee0*/  SYNCS.PHASECHK.TRANS64.TRYWAIT P0, [R6+URZ], R5 ;  /* 0x00000005060075a7 */ /* 0x000e62000800017f */
[----:B------:R-:W-:-:S05]  /*7ef0*/  VIADD R2, R7, 0x1 ;  /* 0x0000000107027836 */ /* 0x000fca0000000000 */
[----:B------:R-:W-:-:S04]  /*7f00*/  ISETP.NE.AND P1, PT, R2, 0x7, PT ;  /* 0x000000070200780c */ /* 0x000fc80003f25270 */
[----:B0-----:R-:W-:Y:S02]  /*7f10*/  SEL R4, RZ, 0x1, P1 ;  /* 0x00000001ff047807 */ /* 0x001fe40000800000 */
[----:B------:R-:W-:Y:S02]  /*7f20*/  SEL R3, R2, RZ, P1 ;  /* 0x000000ff02037207 */ /* 0x000fe40000800000 */
[----:B------:R-:W-:Y:S01]  /*7f30*/  LOP3.LUT R4, R11, R4, RZ, 0x3c, !PT ;  /* 0x000000040b047212 */ /* 0x000fe200078e3cff */
[----:B-1----:R-:W-:Y:S06]  /*7f40*/  @!P0 BRA `(.L_x_189) ;  /* 0x0000000400008947 */ /* 0x002fec0003800000 */
.L_x_203:
[----:B------:R-:W-:Y:S01]  /*7f50*/  IMAD R3, R3, 0x8, R0 ;  /* 0x0000000803037824 */ /* 0x000fe200078e0200 */
[----:B------:R-:W-:-:S07]  /*7f60*/  SHF.L.U32 R0, R4, 0x1f, RZ ;  /* 0x0000001f04007819 */ /* 0x000fce00000006ff */
.L_x_190:
[----:B-1----:R1:W2:Y:S02]  /*7f70*/  SYNCS.PHASECHK.TRANS64.TRYWAIT P0, [R3+URZ], R0 ;  /* 0x00000000030075a7 */ /* 0x0022a4000800017f */
[----:B--2---:R-:W-:Y:S05]  /*7f80*/  @!P0 NANOSLEEP.SYNCS 0x989680 ;  /* 0x009896800000895d */ /* 0x004fea0003900000 */
[----:B------:R-:W2:Y:S02]  /*7f90*/  @!P0 SYNCS.PHASECHK.TRANS64 P0, [R3+URZ], R0 ;  /* 0x00000000030085a7 */ /* 0x000ea4000800007f */
[----:B--2---:R-:W-:Y:S05]  /*7fa0*/  @!P0 BRA `(.L_x_190) ;  /* 0xfffffffc00f08947 */ /* 0x004fea000383ffff */
.L_x_182:
[----:B------:R-:W-:Y:S05]  /*7fb0*/  BSYNC B0 ;  /* 0x0000000000007941 */ /* 0x000fea0003800000 */
.L_x_181:
[----:B------:R-:W-:Y:S05]  /*7fc0*/  EXIT ;  /* 0x000000000000794d */ /* 0x000fea0003800000 */
.L_x_21:
[----:B-1----:R1:W2:Y:S02]  /*7fd0*/  SYNCS.PHASECHK.TRANS64.TRYWAIT P1, [R3+URZ], R0 ;  /* 0x00000000030075a7 */ /* 0x0022a4000802017f */
[----:B--2---:R-:W-:Y:S05]  /*7fe0*/  @!P1 NANOSLEEP.SYNCS 0x989680 ;  /* 0x009896800000995d */ /* 0x004fea0003900000 */
[----:B------:R-:W2:Y:S02]  /*7ff0*/  @!P1 SYNCS.PHASECHK.TRANS64 P1, [R3+URZ], R0 ;  /* 0x00000000030095a7 */ /* 0x000ea4000802007f */
[----:B--2---:R-:W-:Y:S05]  /*8000*/  @!P1 BRA `(.L_x_21) ;  /* 0xfffffffc00f09947 */ /* 0x004fea000383ffff */
[----:B------:R-:W-:Y:S05]  /*8010*/  BRA `(.L_x_20) ;  /* 0xffffff9400dc7947 */ /* 0x000fea000383ffff */
.L_x_26:
[----:B-1----:R1:W2:Y:S02]  /*8020*/  SYNCS.PHASECHK.TRANS64.TRYWAIT P1, [R5+URZ], R4 ;  /* 0x00000004050075a7 */ /* 0x0022a4000802017f */
[----:B--2---:R-:W-:Y:S05]  /*8030*/  @!P1 NANOSLEEP.SYNCS 0x989680 ;  /* 0x009896800000995d */ /* 0x004fea0003900000 */
[----:B------:R-:W2:Y:S02]  /*8040*/  @!P1 SYNCS.PHASECHK.TRANS64 P1, [R5+URZ], R4 ;  /* 0x00000004050095a7 */ /* 0x000ea4000802007f */
[----:B--2---:R-:W-:Y:S05]  /*8050*/  @!P1 BRA `(.L_x_26) ;  /* 0xfffffffc00f09947 */ /* 0x004fea000383ffff */
[----:B------:R-:W-:Y:S05]  /*8060*/  BRA `(.L_x_25) ;  /* 0xffffff9800b87947 */ /* 0x000fea000383ffff */
.L_x_169:
[----:B------:R-:W-:Y:S01]  /*8070*/  BSSY B1, `(.L_x_191) ;  /* 0x0000006000017945 */ /* 0x000fe20003800000 */
[----:B------:R-:W-:-:S07]  /*8080*/  IMAD.MOV.U32 R15, RZ, RZ, -0x1 ;  /* 0xffffffffff0f7424 */ /* 0x000fce00078e00ff */
[----:B------:R-:W-:Y:S05]  /*8090*/  WARPSYNC.COLLECTIVE R15, `(.L_x_192) ;  /* 0x000000000f0c7348 */ /* 0x000fea0003c00000 */
[----:B------:R-:W-:Y:S02]  /*80a0*/  ELECT P6, UR62, PT ;  /* 0x00000000003e782f */ /* 0x000fe400038c0000 */
[----:B------:R-:W-:Y:S01]  /*80b0*/  MOV R14, UR62 ;  /* 0x0000003e000e7c02 */ /* 0x000fe20008000f00 */
[----:B------:R-:W-:Y:S10]  /*80c0*/  ENDCOLLECTIVE ;  /* 0x000000000000791b */ /* 0x000ff40003800000 */
.L_x_192:
[----:B------:R-:W-:Y:S05]  /*80d0*/  BSYNC B1 ;  /* 0x0000000000017941 */ /* 0x000fea0003800000 */
.L_x_191:
[----:B------:R-:W-:Y:S05]  /*80e0*/  BRA `(.L_x_193) ;  /* 0xffffffec00a47947 */ /* 0x000fea000383ffff */
.L_x_172:
[----:B0-----:R0:W1:Y:S02]  /*80f0*/  SYNCS.PHASECHK.TRANS64.TRYWAIT P0, [R22+URZ+0x38], R7 ;  /* 0x00003807160075a7 */ /* 0x001064000800017f */
[----:B-1----:R-:W-:Y:S05]  /*8100*/  @!P0 NANOSLEEP.SYNCS 0x989680 ;  /* 0x009896800000895d */ /* 0x002fea0003900000 */
[----:B------:R-:W1:Y:S02]  /*8110*/  @!P0 SYNCS.PHASECHK.TRANS64 P0, [R22+URZ+0x38], R7 ;  /* 0x00003807160085a7 */ /* 0x000e64000800007f */
[----:B-1----:R-:W-:Y:S05]  /*8120*/  @!P0 BRA `(.L_x_172) ;  /* 0xfffffffc00f08947 */ /* 0x002fea000383ffff */
[----:B------:R-:W-:Y:S05]  /*8130*/  BRA `(.L_x_194) ;  /* 0xffffffec00e87947 */ /* 0x000fea000383ffff */
.L_x_180:
[----:B------:R-:W-:Y:S01]  /*8140*/  BSSY B0, `(.L_x_195) ;  /* 0x0000006000007945 */ /* 0x000fe20003800000 */
[----:B------:R-:W-:-:S07]  /*8150*/  IMAD.MOV.U32 R15, RZ, RZ, -0x1 ;  /* 0xffffffffff0f7424 */ /* 0x000fce00078e00ff */
[----:B------:R-:W-:Y:S05]  /*8160*/  WARPSYNC.COLLECTIVE R15, `(.L_x_196) ;  /* 0x000000000f0c7348 */ /* 0x000fea0003c00000 */
[----:B------:R-:W-:Y:S02]  /*8170*/  ELECT P6, UR62, PT ;  /* 0x00000000003e782f */ /* 0x000fe400038c0000 */
[----:B------:R-:W-:Y:S01]  /*8180*/  MOV R14, UR62 ;  /* 0x0000003e000e7c02 */ /* 0x000fe20008000f00 */
[----:B------:R-:W-:Y:S10]  /*8190*/  ENDCOLLECTIVE ;  /* 0x000000000000791b */ /* 0x000ff40003800000 */
.L_x_196:
[----:B------:R-:W-:Y:S05]  /*81a0*/  BSYNC B0 ;  /* 0x0000000000007941 */ /* 0x000fea0003800000 */
.L_x_195:
[----:B------:R-:W-:Y:S05]  /*81b0*/  BRA `(.L_x_197) ;  /* 0xfffffff800647947 */ /* 0x000fea000383ffff */
.L_x_184:
[----:B0-----:R0:W1:Y:S02]  /*81c0*/  SYNCS.PHASECHK.TRANS64.TRYWAIT P0, [R7+URZ], R4 ;  /* 0x00000004070075a7 */ /* 0x001064000800017f */
[----:B-1----:R-:W-:Y:S05]  /*81d0*/  @!P0 NANOSLEEP.SYNCS 0x989680 ;  /* 0x009896800000895d */ /* 0x002fea0003900000 */
[----:B------:R-:W1:Y:S02]  /*81e0*/  @!P0 SYNCS.PHASECHK.TRANS64 P0, [R7+URZ], R4 ;  /* 0x00000004070085a7 */ /* 0x000e64000800007f */
[----:B-1----:R-:W-:Y:S05]  /*81f0*/  @!P0 BRA `(.L_x_184) ;  /* 0xfffffffc00f08947 */ /* 0x002fea000383ffff */
[----:B------:R-:W-:Y:S05]  /*8200*/  BRA `(.L_x_198) ;  /* 0xfffffff800a47947 */ /* 0x000fea000383ffff */
.L_x_185:
[----:B0-----:R0:W1:Y:S02]  /*8210*/  SYNCS.PHASECHK.TRANS64.TRYWAIT P0, [R8+URZ], R5 ;  /* 0x00000005080075a7 */ /* 0x001064000800017f */
[----:B-1----:R-:W-:Y:S05]  /*8220*/  @!P0 NANOSLEEP.SYNCS 0x989680 ;  /* 0x009896800000895d */ /* 0x002fea0003900000 */
[----:B------:R-:W1:Y:S02]  /*8230*/  @!P0 SYNCS.PHASECHK.TRANS64 P0, [R8+URZ], R5 ;  /* 0x00000005080085a7 */ /* 0x000e64000800007f */
[----:B-1----:R-:W-:Y:S05]  /*8240*/  @!P0 BRA `(.L_x_185) ;  /* 0xfffffffc00f08947 */ /* 0x002fea000383ffff */
[----:B------:R-:W-:Y:S05]  /*8250*/  BRA `(.L_x_199) ;  /* 0xfffffff800b47947 */ /* 0x000fea000383ffff */
.L_x_186:
[----:B0-----:R0:W1:Y:S02]  /*8260*/  SYNCS.PHASECHK.TRANS64.TRYWAIT P0, [R9+URZ], R4 ;  /* 0x00000004090075a7 */ /* 0x001064000800017f */
[----:B-1----:R-:W-:Y:S05]  /*8270*/  @!P0 NANOSLEEP.SYNCS 0x989680 ;  /* 0x009896800000895d */ /* 0x002fea0003900000 */
[----:B------:R-:W1:Y:S02]  /*8280*/  @!P0 SYNCS.PHASECHK.TRANS64 P0, [R9+URZ], R4 ;  /* 0x00000004090085a7 */ /* 0x000e64000800007f */
[----:B-1----:R-:W-:Y:S05]  /*8290*/  @!P0 BRA `(.L_x_186) ;  /* 0xfffffffc00f08947 */ /* 0x002fea000383ffff */
[----:B------:R-:W-:Y:S05]  /*82a0*/  BRA `(.L_x_200) ;  /* 0xfffffff800c47947 */ /* 0x000fea000383ffff */
.L_x_187:
[----:B0-----:R0:W1:Y:S02]  /*82b0*/  SYNCS.PHASECHK.TRANS64.TRYWAIT P0, [R8+URZ], R5 ;  /* 0x00000005080075a7 */ /* 0x001064000800017f */
[----:B-1----:R-:W-:Y:S05]  /*82c0*/  @!P0 NANOSLEEP.SYNCS 0x989680 ;  /* 0x009896800000895d */ /* 0x002fea0003900000 */
[----:B------:R-:W1:Y:S02]  /*82d0*/  @!P0 SYNCS.PHASECHK.TRANS64 P0, [R8+URZ], R5 ;  /* 0x00000005080085a7 */ /* 0x000e64000800007f */
[----:B-1----:R-:W-:Y:S05]  /*82e0*/  @!P0 BRA `(.L_x_187) ;  /* 0xfffffffc00f08947 */ /* 0x002fea000383ffff */
[----:B------:R-:W-:Y:S05]  /*82f0*/  BRA `(.L_x_201) ;  /* 0xfffffff800d47947 */ /* 0x000fea000383ffff */
.L_x_188:
[----:B0-----:R0:W1:Y:S02]  /*8300*/  SYNCS.PHASECHK.TRANS64.TRYWAIT P0, [R9+URZ], R4 ;  /* 0x00000004090075a7 */ /* 0x001064000800017f */
[----:B-1----:R-:W-:Y:S05]  /*8310*/  @!P0 NANOSLEEP.SYNCS 0x989680 ;  /* 0x009896800000895d */ /* 0x002fea0003900000 */
[----:B------:R-:W1:Y:S02]  /*8320*/  @!P0 SYNCS.PHASECHK.TRANS64 P0, [R9+URZ], R4 ;  /* 0x00000004090085a7 */ /* 0x000e64000800007f */
[----:B-1----:R-:W-:Y:S05]  /*8330*/  @!P0 BRA `(.L_x_188) ;  /* 0xfffffffc00f08947 */ /* 0x002fea000383ffff */
[----:B------:R-:W-:Y:S05]  /*8340*/  BRA `(.L_x_202) ;  /* 0xfffffff800e47947 */ /* 0x000fea000383ffff */
.L_x_189:
[----:B0-----:R0:W1:Y:S02]  /*8350*/  SYNCS.PHASECHK.TRANS64.TRYWAIT P0, [R6+URZ], R5 ;  /* 0x00000005060075a7 */ /* 0x001064000800017f */
[----:B-1----:R-:W-:Y:S05]  /*8360*/  @!P0 NANOSLEEP.SYNCS 0x989680 ;  /* 0x009896800000895d */ /* 0x002fea0003900000 */
[----:B------:R-:W1:Y:S02]  /*8370*/  @!P0 SYNCS.PHASECHK.TRANS64 P0, [R6+URZ], R5 ;  /* 0x00000005060085a7 */ /* 0x000e64000800007f */
[----:B-1----:R-:W-:Y:S05]  /*8380*/  @!P0 BRA `(.L_x_189) ;  /* 0xfffffffc00f08947 */ /* 0x002fea000383ffff */
[----:B------:R-:W-:Y:S05]  /*8390*/  BRA `(.L_x_203) ;  /* 0xfffffff800ec7947 */ /* 0x000fea000383ffff */
.L_x_204:
[----:B------:R-:W-:-:S00]  /*83a0*/  BRA `(.L_x_204) ;  /* 0xfffffffc00fc7947 */ /* 0x000fc0000383ffff */
[----:B------:R-:W-:-:S00]  /*83b0*/  NOP ;  /* 0x0000000000007918 */ /* 0x000fc00000000000 */
        /* <DEDUP_REMOVED lines=12> */
.L_x_205:


//--------------------- .nv.global.init           --------------------------
	.section	.nv.global.init,"aw",@progbits
.nv.global.init:
	.type		$str$22,@object
	.size		$str$22,($str$23 - $str$22)
$str$22:
        /*0000*/ 	.byte	0x6b, 0x5f, 0x74, 0x69, 0x6c, 0x65, 0x5f, 0x63, 0x6f, 0x75, 0x6e, 0x74, 0x20, 0x3e, 0x3d, 0x20
        /*0010*/ 	.byte	0x31, 0x00
	.type		$str$23,@object
	.size		$str$23,(__unnamed_1 - $str$23)
$str$23:
        /*0012*/ 	.byte	0x2f, 0x74, 0x6d, 0x70, 0x2f, 0x63, 0x75, 0x74, 0x6c, 0x61, 0x73, 0x73, 0x5f, 0x73, 0x77, 0x65
        /*0022*/ 	.byte	0x65, 0x70, 0x5f, 0x73, 0x72, 0x63, 0x2f, 0x69, 0x6e, 0x63, 0x6c, 0x75, 0x64, 0x65, 0x2f, 0x63
        /*0032*/ 	.byte	0x75, 0x74, 0x6c, 0x61, 0x73, 0x73, 0x2f, 0x67, 0x65, 0x6d, 0x6d, 0x2f, 0x63, 0x6f, 0x6c, 0x6c
        /*0042*/ 	.byte	0x65, 0x63, 0x74, 0x69, 0x76, 0x65, 0x2f, 0x73, 0x6d, 0x39, 0x30, 0x5f, 0x6d, 0x6d, 0x61, 0x5f
        /*0052*/ 	.byte	0x74, 0x6d, 0x61, 0x5f, 0x67, 0x6d, 0x6d, 0x61, 0x5f, 0x73, 0x73, 0x5f, 0x77, 0x61, 0x72, 0x70
        /*0062*/ 	.byte	0x73, 0x70, 0x65, 0x63, 0x69, 0x61, 0x6c, 0x69, 0x7a, 0x65, 0x64, 0x2e, 0x68, 0x70, 0x70, 0x00
	.type		__unnamed_1,@object
	.size		__unnamed_1,(.L_0 - __unnamed_1)
__unnamed_1:
        /*0072*/ 	.byte	0x76, 0x6f, 0x69, 0x64, 0x20, 0x63, 0x75, 0x74, 0x6c, 0x61, 0x73, 0x73, 0x3a, 0x3a, 0x67, 0x65
        /* <DEDUP_REMOVED lines=180> */
        /*0bc2*/ 	.byte	0x74, 0x69, 0x74, 0x79, 0x5d, 0x00
.L_0:


//--------------------- .nv.shared._ZN7cutlass13device_kernelINS_4gemm6kernel13GemmUniversalIN4cute5tupleIJiiiiEEENS1_10collective13CollectiveMmaINS1_34MainloopSm90TmaGmmaWarpSpecializedILi7ENS5_IJNS4_1CILi1EEENSA_ILi2EEESB_EEENS1_35KernelTmaWarpSpecializedCooperativeEEENS5_IJNSA_ILi128EEESG_NSA_ILi64EEEEEENS_6half_tENS5_IJSB_llEEESJ_NS5_IJlSB_lEEENS4_8TiledMMAINS4_8MMA_AtomIJNS4_4SM904GMMA26MMA_64x128x16_F32F16F16_SSILNSP_5MajorE1ELSR_0ELNSP_7ScaleInE1ELSS_1EEEEEENS4_6LayoutINS5_IJSC_SB_SB_EEENS5_IJSB_NSA_ILi0EEESX_EEEEENS5_IJNS4_10UnderscoreES10_S10_EEEEENS4_23SM90_TMA_LOAD_MULTICASTENS4_14ComposedLayoutINS4_7SwizzleILi3ELi4ELi3EEENS4_18smem_ptr_flag_bitsILi16EEENSV_INS5_IJSH_NSA_ILi8EEEEEENS5_IJSB_SH_EEEEEEEvNS4_8identityENS4_13SM90_TMA_LOADENS14_IS16_S18_NSV_INS5_IJS19_SH_EEENS5_IJSH_SB_EEEEEEEvS1E_EENS_8epilogue10collective6detail29Sm90TmaWarpSpecializedAdapterINS1M_15DefaultEpilogueISJ_SL_SL_NS1L_6thread17LinearCombinationISJ_Li1EffLNS1Q_9ScaleType4KindE0ELNS_15FloatRoundStyleE2ESJ_EENS1_15EpilogueDefaultEEEEEvvEEEEvNT_6ParamsE --------------------------
	.section	.nv.shared._ZN7cutlass13device_kernelINS_4gemm6kernel13GemmUniversalIN4cute5tupleIJiiiiEEENS1_10collective13CollectiveMmaINS1_34MainloopSm90TmaGmmaWarpSpecializedILi7ENS5_IJNS4_1CILi1EEENSA_ILi2EEESB_EEENS1_35KernelTmaWarpSpecializedCooperativeEEENS5_IJNSA_ILi128EEESG_NSA_ILi64EEEEEENS_6half_tENS5_IJSB_llEEESJ_NS5_IJlSB_lEEENS4_8TiledMMAINS4_8MMA_AtomIJNS4_4SM904GMMA26MMA_64x128x16_F32F16F16_SSILNSP_5MajorE1ELSR_0ELNSP_7ScaleInE1ELSS_1EEEEEENS4_6LayoutINS5_IJSC_SB_SB_EEENS5_IJSB_NSA_ILi0EEESX_EEEEENS5_IJNS4_10UnderscoreES10_S10_EEEEENS4_23SM90_TMA_LOAD_MULTICASTENS4_14ComposedLayoutINS4_7SwizzleILi3ELi4ELi3EEENS4_18smem_ptr_flag_bitsILi16EEENSV_INS5_IJSH_NSA_ILi8EEEEEENS5_IJSB_SH_EEEEEEEvNS4_8identityENS4_13SM90_TMA_LOADENS14_IS16_S18_NSV_INS5_IJS19_SH_EEENS5_IJSH_SB_EEEEEEEvS1E_EENS_8epilogue10collective6detail29Sm90TmaWarpSpecializedAdapterINS1M_15DefaultEpilogueISJ_SL_SL_NS1L_6thread17LinearCombinationISJ_Li1EffLNS1Q_9ScaleType4KindE0ELNS_15FloatRoundStyleE2ESJ_EENS1_15EpilogueDefaultEEEEEvvEEEEvNT_6ParamsE,"aw",@nobits
	.sectionflags	@""
	.align	16
	.zero		1024


//--------------------- .nv.shared.reserved.0     --------------------------
	.section	.nv.shared.reserved.0,"aw",@nobits
	.weak		__nv_reservedSMEM_offset_0_alias
	.size		__nv_reservedSMEM_offset_0_alias, 0, 0
	.other		__nv_reservedSMEM_offset_0_alias,@"STO_CUDA_RESERVED_SHARED STV_DEFAULT"
__nv_reservedSMEM_offset_0_alias:
	.zero		0


//--------------------- .nv.global                --------------------------
	.section	.nv.global,"aw",@nobits
.nv.global:
	.type		_ZN40_INTERNAL_eb938222_4_k_cu_7c3ec796_353694cute1_E,@object
	.size		_ZN40_INTERNAL_eb938222_4_k_cu_7c3ec796_353694cute1_E,(_ZN40_INTERNAL_eb938222_4_k_cu_7c3ec796_353694cuda3std3__45__cpo6cbeginE - _ZN40_INTERNAL_eb938222_4_k_cu_7c3ec796_353694cute1_E)
_ZN40_INTERNAL_eb938222_4_k_cu_7c3ec796_353694cute1_E:
	.zero		1
	.type		_ZN40_INTERNAL_eb938222_4_k_cu_7c3ec796_353694cuda3std3__45__cpo6cbeginE,@object
	.size		_ZN40_INTERNAL_eb938222_4_k_cu_7c3ec796_353694cuda3std3__45__cpo6cbeginE,(_ZN40_INTERNAL_eb938222_4_k_cu_7c3ec796_353694cuda3std3__48in_placeE - _ZN40_INTERNAL_eb938222_4_k_cu_7c3ec796_353694cuda3std3__45__cpo6cbeginE)
_ZN40_INTERNAL_eb938222_4_k_cu_7c3ec796_353694cuda3std3__45__cpo6cbeginE:
	.zero		1
	.type		_ZN40_INTERNAL_eb938222_4_k_cu_7c3ec796_353694cuda3std3__48in_placeE,@object
	.size		_ZN40_INTERNAL_eb938222_4_k_cu_7c3ec796_353694cuda3std3__48in_placeE,(_ZN40_INTERNAL_eb938222_4_k_cu_7c3ec796_353694cuda3std6ranges3__45__cpo9iter_moveE - _ZN40_INTERNAL_eb938222_4_k_cu_7c3ec796_353694cuda3std3__48in_placeE)
_ZN40_INTERNAL_eb938222_4_k_cu_7c3ec796_353694cuda3std3__48in_placeE:
	.zero		1
	.type		_ZN40_INTERNAL_eb938222_4_k_cu_7c3ec796_353694cuda3std6ranges3__45__cpo9iter_moveE,@object
	.size		_ZN40_INTERNAL_eb938222_4_k_cu_7c3ec796_353694cuda3std6ranges3__45__cpo9iter_moveE,(_ZN40_INTERNAL_eb938222_4_k_cu_7c3ec796_353694cuda3std3__45__cpo5beginE - _ZN40_INTERNAL_eb938222_4_k_cu_7c3ec796_353694cuda3std6ranges3__45__cpo9iter_moveE)
_ZN40_INTERNAL_eb938222_4_k_cu_7c3ec796_353694cuda3std6ranges3__45__cpo9iter_moveE:
	.zero		1
	.type		_ZN40_INTERNAL_eb938222_4_k_cu_7c3ec796_353694cuda3std3__45__cpo5beginE,@object
	.size		_ZN40_INTERNAL_eb938222_4_k_cu_7c3ec796_353694cuda3std3__45__cpo5beginE,(_ZN40_INTERNAL_eb938222_4_k_cu_7c3ec796_353694cuda3std3__442_GLOBAL__N__eb938222_4_k_cu_7c3ec796_353696ignoreE - _ZN40_INTERNAL_eb938222_4_k_cu_7c3ec796_353694cuda3std3__45__cpo5beginE)
_ZN40_INTERNAL_eb938222_4_k_cu_7c3ec796_353694cuda3std3__45__cpo5beginE:
	.zero		1
	.type		_ZN40_INTERNAL_eb938222_4_k_cu_7c3ec796_353694cuda3std3__442_GLOBAL__N__eb938222_4_k_cu_7c3ec796_353696ignoreE,@object
	.size		_ZN40_INTERNAL_eb938222_4_k_cu_7c3ec796_353694cuda3std3__442_GLOBAL__N__eb938222_4_k_cu_7c3ec796_353696ignoreE,(_ZN40_INTERNAL_eb938222_4_k_cu_7c3ec796_353694cute7productE - _ZN40_INTERNAL_eb938222_4_k_cu_7c3ec796_353694cuda3std3__442_GLOBAL__N__eb938222_4_k_cu_7c3ec796_353696ignoreE)
_ZN40_INTERNAL_eb938222_4_k_cu_7c3ec796_353694cuda3std3__442_GLOBAL__N__eb938222_4_k_cu_7c3ec796_353696ignoreE:
	.zero		1
	.type		_ZN40_INTERNAL_eb938222_4_k_cu_7c3ec796_353694cute7productE,@object
	.size		_ZN40_INTERNAL_eb938222_4_k_cu_7c3ec796_353694cute7productE,(_ZN40_INTERNAL_eb938222_4_k_cu_7c3ec796_353694cuda3std3__45__cpo3endE - _ZN40_INTERNAL_eb938222_4_k_cu_7c3ec796_353694cute7productE)
_ZN40_INTERNAL_eb938222_4_k_cu_7c3ec796_353694cute7productE:
	.zero		1
	.type		_ZN40_INTERNAL_eb938222_4_k_cu_7c3ec796_353694cuda3std3__45__cpo3endE,@object
	.size		_ZN40_INTERNAL_eb938222_4_k_cu_7c3ec796_353694cuda3std3__45__cpo3endE,(_ZN40_INTERNAL_eb938222_4_k_cu_7c3ec796_353694cuda3std3__419piecewise_constructE - _ZN40_INTERNAL_eb938222_4_k_cu_7c3ec796_353694cuda3std3__45__cpo3endE)
_ZN40_INTERNAL_eb938222_4_k_cu_7c3ec796_353694cuda3std3__45__cpo3endE:
	.zero		1
	.type		_ZN40_INTERNAL_eb938222_4_k_cu_7c3ec796_353694cuda3std3__419piecewise_constructE,@object
	.size		_ZN40_INTERNAL_eb938222_4_k_cu_7c3ec796_353694cuda3std3__419piecewise_constructE,(_ZN40_INTERNAL_eb938222_4_k_cu_7c3ec796_353694cuda3std3__45__cpo4cendE - _ZN40_INTERNAL_eb938222_4_k_cu_7c3ec796_353694cuda3std3__419piecewise_constructE)
_ZN40_INTERNAL_eb938222_4_k_cu_7c3ec796_353694cuda3std3__419piecewise_constructE:
	.zero		1
	.type		_ZN40_INTERNAL_eb938222_4_k_cu_7c3ec796_353694cuda3std3__45__cpo4cendE,@object
	.size		_ZN40_INTERNAL_eb938222_4_k_cu_7c3ec796_353694cuda3std3__45__cpo4cendE,(_ZN40_INTERNAL_eb938222_4_k_cu_7c3ec796_353694cuda3std6ranges3__45__cpo4swapE - _ZN40_INTERNAL_eb938222_4_k_cu_7c3ec796_353694cuda3std3__45__cpo4cendE)
_ZN40_INTERNAL_eb938222_4_k_cu_7c3ec796_353694cuda3std3__45__cpo4cendE:
	.zero		1
	.type		_ZN40_INTERNAL_eb938222_4_k_cu_7c3ec796_353694cuda3std6ranges3__45__cpo4swapE,@object
	.size		_ZN40_INTERNAL_eb938222_4_k_cu_7c3ec796_353694cuda3std6ranges3__45__cpo4swapE,(.L_8 - _ZN40_INTERNAL_eb938222_4_k_cu_7c3ec796_353694cuda3std6ranges3__45__cpo4swapE)
_ZN40_INTERNAL_eb938222_4_k_cu_7c3ec796_353694cuda3std6ranges3__45__cpo4swapE:
	.zero		1
.L_8:


//--------------------- .nv.constant0._ZN7cutlass13device_kernelINS_4gemm6kernel13GemmUniversalIN4cute5tupleIJiiiiEEENS1_10collective13CollectiveMmaINS1_34MainloopSm90TmaGmmaWarpSpecializedILi7ENS5_IJNS4_1CILi1EEENSA_ILi2EEESB_EEENS1_35KernelTmaWarpSpecializedCooperativeEEENS5_IJNSA_ILi128EEESG_NSA_ILi64EEEEEENS_6half_tENS5_IJSB_llEEESJ_NS5_IJlSB_lEEENS4_8TiledMMAINS4_8MMA_AtomIJNS4_4SM904GMMA26MMA_64x128x16_F32F16F16_SSILNSP_5MajorE1ELSR_0ELNSP_7ScaleInE1ELSS_1EEEEEENS4_6LayoutINS5_IJSC_SB_SB_EEENS5_IJSB_NSA_ILi0EEESX_EEEEENS5_IJNS4_10UnderscoreES10_S10_EEEEENS4_23SM90_TMA_LOAD_MULTICASTENS4_14ComposedLayoutINS4_7SwizzleILi3ELi4ELi3EEENS4_18smem_ptr_flag_bitsILi16EEENSV_INS5_IJSH_NSA_ILi8EEEEEENS5_IJSB_SH_EEEEEEEvNS4_8identityENS4_13SM90_TMA_LOADENS14_IS16_S18_NSV_INS5_IJS19_SH_EEENS5_IJSH_SB_EEEEEEEvS1E_EENS_8epilogue10collective6detail29Sm90TmaWarpSpecializedAdapterINS1M_15DefaultEpilogueISJ_SL_SL_NS1L_6thread17LinearCombinationISJ_Li1EffLNS1Q_9ScaleType4KindE0ELNS_15FloatRoundStyleE2ESJ_EENS1_15EpilogueDefaultEEEEEvvEEEEvNT_6ParamsE --------------------------
	.section	.nv.constant0._ZN7cutlass13device_kernelINS_4gemm6kernel13GemmUniversalIN4cute5tupleIJiiiiEEENS1_10collective13CollectiveMmaINS1_34MainloopSm90TmaGmmaWarpSpecializedILi7ENS5_IJNS4_1CILi1EEENSA_ILi2EEESB_EEENS1_35KernelTmaWarpSpecializedCooperativeEEENS5_IJNSA_ILi128EEESG_NSA_ILi64EEEEEENS_6half_tENS5_IJSB_llEEESJ_NS5_IJlSB_lEEENS4_8TiledMMAINS4_8MMA_AtomIJNS4_4SM904GMMA26MMA_64x128x16_F32F16F16_SSILNSP_5MajorE1ELSR_0ELNSP_7ScaleInE1ELSS_1EEEEEENS4_6LayoutINS5_IJSC_SB_SB_EEENS5_IJSB_NSA_ILi0EEESX_EEEEENS5_IJNS4_10UnderscoreES10_S10_EEEEENS4_23SM90_TMA_LOAD_MULTICASTENS4_14ComposedLayoutINS4_7SwizzleILi3ELi4ELi3EEENS4_18smem_ptr_flag_bitsILi16EEENSV_INS5_IJSH_NSA_ILi8EEEEEENS5_IJSB_SH_EEEEEEEvNS4_8identityENS4_13SM90_TMA_LOADENS14_IS16_S18_NSV_INS5_IJS19_SH_EEENS5_IJSH_SB_EEEEEEEvS1E_EENS_8epilogue10collective6detail29Sm90TmaWarpSpecializedAdapterINS1M_15DefaultEpilogueISJ_SL_SL_NS1L_6thread17LinearCombinationISJ_Li1EffLNS1Q_9ScaleType4KindE0ELNS_15FloatRoundStyleE2ESJ_EENS1_15EpilogueDefaultEEEEEvvEEEEvNT_6ParamsE,"a",@progbits
	.sectionflags	@""
	.align	4
.nv.constant0._ZN7cutlass13device_kernelINS_4gemm6kernel13GemmUniversalIN4cute5tupleIJiiiiEEENS1_10collective13CollectiveMmaINS1_34MainloopSm90TmaGmmaWarpSpecializedILi7ENS5_IJNS4_1CILi1EEENSA_ILi2EEESB_EEENS1_35KernelTmaWarpSpecializedCooperativeEEENS5_IJNSA_ILi128EEESG_NSA_ILi64EEEEEENS_6half_tENS5_IJSB_llEEESJ_NS5_IJlSB_lEEENS4_8TiledMMAINS4_8MMA_AtomIJNS4_4SM904GMMA26MMA_64x128x16_F32F16F16_SSILNSP_5MajorE1ELSR_0ELNSP_7ScaleInE1ELSS_1EEEEEENS4_6LayoutINS5_IJSC_SB_SB_EEENS5_IJSB_NSA_ILi0EEESX_EEEEENS5_IJNS4_10UnderscoreES10_S10_EEEEENS4_23SM90_TMA_LOAD_MULTICASTENS4_14ComposedLayoutINS4_7SwizzleILi3ELi4ELi3EEENS4_18smem_ptr_flag_bitsILi16EEENSV_INS5_IJSH_NSA_ILi8EEEEEENS5_IJSB_SH_EEEEEEEvNS4_8identityENS4_13SM90_TMA_LOADENS14_IS16_S18_NSV_INS5_IJS19_SH_EEENS5_IJSH_SB_EEEEEEEvS1E_EENS_8epilogue10collective6detail29Sm90TmaWarpSpecializedAdapterINS1M_15DefaultEpilogueISJ_SL_SL_NS1L_6thread17LinearCombinationISJ_Li1EffLNS1Q_9ScaleType4KindE0ELNS_15FloatRoundStyleE2ESJ_EENS1_15EpilogueDefaultEEEEEvvEEEEvNT_6ParamsE:
	.zero		1664


//--------------------- SYMBOLS --------------------------

	.type		.nv.reservedSmem.offset0,@object
	.size		.nv.reservedSmem.offset0,0x4
	.type		__assertfail,@function
